//
// Generated by NVIDIA NVVM Compiler
//
// Compiler Build ID: CL-36424714
// Cuda compilation tools, release 13.0, V13.0.88
// Based on NVVM 20.0.0
//

.version 9.0
.target sm_100
.address_size 64

	// .globl	_Z7RGB2LABP9pixel_RGBiiP9pixel_XYZ
.func  (.param .b64 func_retval0) __internal_accurate_pow
(
	.param .b64 __internal_accurate_pow_param_0,
	.param .b64 __internal_accurate_pow_param_1
)
;

.visible .entry _Z7RGB2LABP9pixel_RGBiiP9pixel_XYZ(
	.param .u64 .ptr .align 1 _Z7RGB2LABP9pixel_RGBiiP9pixel_XYZ_param_0,
	.param .u32 _Z7RGB2LABP9pixel_RGBiiP9pixel_XYZ_param_1,
	.param .u32 _Z7RGB2LABP9pixel_RGBiiP9pixel_XYZ_param_2,
	.param .u64 .ptr .align 1 _Z7RGB2LABP9pixel_RGBiiP9pixel_XYZ_param_3
)
{
	.reg .pred 	%p<39>;
	.reg .b16 	%rs<4>;
	.reg .b32 	%r<46>;
	.reg .b32 	%f<4>;
	.reg .b64 	%rd<9>;
	.reg .b64 	%fd<60>;

	ld.param.u64 	%rd1, [_Z7RGB2LABP9pixel_RGBiiP9pixel_XYZ_param_0];
	ld.param.u32 	%r5, [_Z7RGB2LABP9pixel_RGBiiP9pixel_XYZ_param_1];
	ld.param.u32 	%r6, [_Z7RGB2LABP9pixel_RGBiiP9pixel_XYZ_param_2];
	ld.param.u64 	%rd2, [_Z7RGB2LABP9pixel_RGBiiP9pixel_XYZ_param_3];
	mov.u32 	%r7, %ctaid.x;
	mov.u32 	%r8, %ntid.x;
	mov.u32 	%r9, %tid.x;
	mad.lo.s32 	%r10, %r7, %r8, %r9;
	mov.u32 	%r11, %ctaid.y;
	mov.u32 	%r12, %ntid.y;
	mov.u32 	%r13, %tid.y;
	mad.lo.s32 	%r14, %r11, %r12, %r13;
	mad.lo.s32 	%r1, %r5, %r14, %r10;
	mul.lo.s32 	%r15, %r6, %r5;
	setp.gt.u32 	%p1, %r1, %r15;
	@%p1 bra 	$L__BB0_17;
	cvta.to.global.u64 	%rd3, %rd1;
	mul.wide.u32 	%rd4, %r1, 3;
	add.s64 	%rd5, %rd3, %rd4;
	ld.global.u8 	%rs1, [%rd5];
	ld.global.u8 	%rs2, [%rd5+1];
	ld.global.u8 	%rs3, [%rd5+2];
	cvt.rn.f64.u16 	%fd22, %rs1;
	div.rn.f64 	%fd23, %fd22, 0d406FE00000000000;
	cvt.rn.f64.u16 	%fd24, %rs2;
	div.rn.f64 	%fd25, %fd24, 0d406FE00000000000;
	cvt.rn.f64.u16 	%fd26, %rs3;
	div.rn.f64 	%fd27, %fd26, 0d406FE00000000000;
	mul.f64 	%fd28, %fd25, 0d3FD6E2EB1C432CA5;
	fma.rn.f64 	%fd29, %fd23, 0d3FDA64C2F837B4A2, %fd28;
	fma.rn.f64 	%fd30, %fd27, 0d3FC71A9FBE76C8B4, %fd29;
	mul.f64 	%fd31, %fd25, 0d3FE6E2EB1C432CA5;
	fma.rn.f64 	%fd32, %fd23, 0d3FCB367A0F9096BC, %fd31;
	fma.rn.f64 	%fd1, %fd27, 0d3FB27BB2FEC56D5D, %fd32;
	mul.f64 	%fd33, %fd25, 0d3FBE83E425AEE632;
	fma.rn.f64 	%fd34, %fd23, 0d3F93C36113404EA5, %fd33;
	fma.rn.f64 	%fd35, %fd27, 0d3FEE6A7EF9DB22D1, %fd34;
	div.rn.f64 	%fd2, %fd30, 0d3FEE6A400FBA8827;
	div.rn.f64 	%fd3, %fd35, 0d3FF16C6AC215B9A6;
	setp.leu.f64 	%p2, %fd2, 0d3F82231832FCAC8E;
	@%p2 bra 	$L__BB0_5;
	{
	.reg .b32 %temp; 
	mov.b64 	{%temp, %r2}, %fd2;
	}
	setp.lt.s32 	%p3, %r2, 0;
	{ // callseq 0, 0
	.param .b64 param0;
	st.param.f64 	[param0], %fd2;
	.param .b64 param1;
	st.param.f64 	[param1], 0d3FD5555555555555;
	.param .b64 retval0;
	call.uni (retval0), 
	__internal_accurate_pow, 
	(
	param0, 
	param1
	);
	ld.param.f64 	%fd36, [retval0];
	} // callseq 0
	selp.f64 	%fd54, 0dFFF8000000000000, %fd36, %p3;
	add.f64 	%fd38, %fd2, 0d3FD5555555555555;
	{
	.reg .b32 %temp; 
	mov.b64 	{%temp, %r16}, %fd38;
	}
	and.b32  	%r17, %r16, 2146435072;
	setp.ne.s32 	%p4, %r17, 2146435072;
	setp.neu.f64 	%p5, %fd2, 0d7FF0000000000000;
	or.pred  	%p6, %p4, %p5;
	@%p6 bra 	$L__BB0_4;
	setp.lt.s32 	%p7, %r2, 0;
	mov.f64 	%fd39, 0d3FD5555555555555;
	{
	.reg .b32 %temp; 
	mov.b64 	{%temp, %r18}, %fd39;
	}
	and.b32  	%r19, %r18, 2146435072;
	setp.eq.s32 	%p8, %r19, 1127219200;
	setp.lt.s32 	%p9, %r18, 0;
	selp.b32 	%r20, 0, 2146435072, %p9;
	and.b32  	%r21, %r18, 2147483647;
	setp.ne.s32 	%p10, %r21, 1071644672;
	and.pred  	%p11, %p8, %p10;
	or.b32  	%r22, %r20, -2147483648;
	selp.b32 	%r23, %r22, %r20, %p11;
	selp.b32 	%r24, %r23, %r20, %p7;
	mov.b32 	%r25, 0;
	mov.b64 	%fd54, {%r25, %r24};
$L__BB0_4:
	setp.eq.f64 	%p13, %fd2, 0d3FF0000000000000;
	selp.f64 	%fd55, 0d3FF0000000000000, %fd54, %p13;
	bra.uni 	$L__BB0_6;
$L__BB0_5:
	fma.rn.f64 	%fd55, %fd2, 0d401F25E353F7CED9, 0d0000000000000000;
$L__BB0_6:
	setp.leu.f64 	%p14, %fd1, 0d3F82231832FCAC8E;
	@%p14 bra 	$L__BB0_10;
	{
	.reg .b32 %temp; 
	mov.b64 	{%temp, %r3}, %fd1;
	}
	setp.lt.s32 	%p15, %r3, 0;
	{ // callseq 1, 0
	.param .b64 param0;
	st.param.f64 	[param0], %fd1;
	.param .b64 param1;
	st.param.f64 	[param1], 0d3FD5555555555555;
	.param .b64 retval0;
	call.uni (retval0), 
	__internal_accurate_pow, 
	(
	param0, 
	param1
	);
	ld.param.f64 	%fd40, [retval0];
	} // callseq 1
	selp.f64 	%fd56, 0dFFF8000000000000, %fd40, %p15;
	add.f64 	%fd42, %fd1, 0d3FD5555555555555;
	{
	.reg .b32 %temp; 
	mov.b64 	{%temp, %r26}, %fd42;
	}
	and.b32  	%r27, %r26, 2146435072;
	setp.ne.s32 	%p16, %r27, 2146435072;
	setp.neu.f64 	%p17, %fd1, 0d7FF0000000000000;
	or.pred  	%p18, %p16, %p17;
	@%p18 bra 	$L__BB0_9;
	setp.lt.s32 	%p19, %r3, 0;
	mov.f64 	%fd43, 0d3FD5555555555555;
	{
	.reg .b32 %temp; 
	mov.b64 	{%temp, %r28}, %fd43;
	}
	and.b32  	%r29, %r28, 2146435072;
	setp.eq.s32 	%p20, %r29, 1127219200;
	setp.lt.s32 	%p21, %r28, 0;
	selp.b32 	%r30, 0, 2146435072, %p21;
	and.b32  	%r31, %r28, 2147483647;
	setp.ne.s32 	%p22, %r31, 1071644672;
	and.pred  	%p23, %p20, %p22;
	or.b32  	%r32, %r30, -2147483648;
	selp.b32 	%r33, %r32, %r30, %p23;
	selp.b32 	%r34, %r33, %r30, %p19;
	mov.b32 	%r35, 0;
	mov.b64 	%fd56, {%r35, %r34};
$L__BB0_9:
	setp.eq.f64 	%p25, %fd1, 0d3FF0000000000000;
	selp.f64 	%fd57, 0d3FF0000000000000, %fd56, %p25;
	bra.uni 	$L__BB0_11;
$L__BB0_10:
	fma.rn.f64 	%fd57, %fd1, 0d401F25E353F7CED9, 0d0000000000000000;
$L__BB0_11:
	setp.leu.f64 	%p26, %fd3, 0d3F82231832FCAC8E;
	@%p26 bra 	$L__BB0_15;
	{
	.reg .b32 %temp; 
	mov.b64 	{%temp, %r4}, %fd3;
	}
	setp.lt.s32 	%p27, %r4, 0;
	{ // callseq 2, 0
	.param .b64 param0;
	st.param.f64 	[param0], %fd3;
	.param .b64 param1;
	st.param.f64 	[param1], 0d3FD5555555555555;
	.param .b64 retval0;
	call.uni (retval0), 
	__internal_accurate_pow, 
	(
	param0, 
	param1
	);
	ld.param.f64 	%fd44, [retval0];
	} // callseq 2
	selp.f64 	%fd58, 0dFFF8000000000000, %fd44, %p27;
	add.f64 	%fd46, %fd3, 0d3FD5555555555555;
	{
	.reg .b32 %temp; 
	mov.b64 	{%temp, %r36}, %fd46;
	}
	and.b32  	%r37, %r36, 2146435072;
	setp.ne.s32 	%p28, %r37, 2146435072;
	setp.neu.f64 	%p29, %fd3, 0d7FF0000000000000;
	or.pred  	%p30, %p28, %p29;
	@%p30 bra 	$L__BB0_14;
	setp.lt.s32 	%p31, %r4, 0;
	mov.f64 	%fd47, 0d3FD5555555555555;
	{
	.reg .b32 %temp; 
	mov.b64 	{%temp, %r38}, %fd47;
	}
	and.b32  	%r39, %r38, 2146435072;
	setp.eq.s32 	%p32, %r39, 1127219200;
	setp.lt.s32 	%p33, %r38, 0;
	selp.b32 	%r40, 0, 2146435072, %p33;
	and.b32  	%r41, %r38, 2147483647;
	setp.ne.s32 	%p34, %r41, 1071644672;
	and.pred  	%p35, %p32, %p34;
	or.b32  	%r42, %r40, -2147483648;
	selp.b32 	%r43, %r42, %r40, %p35;
	selp.b32 	%r44, %r43, %r40, %p31;
	mov.b32 	%r45, 0;
	mov.b64 	%fd58, {%r45, %r44};
$L__BB0_14:
	setp.eq.f64 	%p37, %fd3, 0d3FF0000000000000;
	selp.f64 	%fd59, 0d3FF0000000000000, %fd58, %p37;
	bra.uni 	$L__BB0_16;
$L__BB0_15:
	fma.rn.f64 	%fd59, %fd3, 0d401F25E353F7CED9, 0d0000000000000000;
$L__BB0_16:
	setp.gt.f64 	%p38, %fd1, 0d3F82231832FCAC8E;
	mul.f64 	%fd48, %fd1, 0d408C3A6666666666;
	selp.f64 	%fd49, 0d4059000000000000, %fd48, %p38;
	sub.f64 	%fd50, %fd55, %fd57;
	mul.f64 	%fd51, %fd50, 0d407F400000000000;
	sub.f64 	%fd52, %fd57, %fd59;
	mul.f64 	%fd53, %fd52, 0d4069000000000000;
	cvt.rn.f32.f64 	%f1, %fd49;
	cvta.to.global.u64 	%rd6, %rd2;
	mul.wide.u32 	%rd7, %r1, 12;
	add.s64 	%rd8, %rd6, %rd7;
	st.global.f32 	[%rd8], %f1;
	cvt.rn.f32.f64 	%f2, %fd51;
	st.global.f32 	[%rd8+4], %f2;
	cvt.rn.f32.f64 	%f3, %fd53;
	st.global.f32 	[%rd8+8], %f3;
$L__BB0_17:
	ret;

}
	// .globl	_Z16label_assignmentPiP9pixel_XYZP5pointiiiiPfi
.visible .entry _Z16label_assignmentPiP9pixel_XYZP5pointiiiiPfi(
	.param .u64 .ptr .align 1 _Z16label_assignmentPiP9pixel_XYZP5pointiiiiPfi_param_0,
	.param .u64 .ptr .align 1 _Z16label_assignmentPiP9pixel_XYZP5pointiiiiPfi_param_1,
	.param .u64 .ptr .align 1 _Z16label_assignmentPiP9pixel_XYZP5pointiiiiPfi_param_2,
	.param .u32 _Z16label_assignmentPiP9pixel_XYZP5pointiiiiPfi_param_3,
	.param .u32 _Z16label_assignmentPiP9pixel_XYZP5pointiiiiPfi_param_4,
	.param .u32 _Z16label_assignmentPiP9pixel_XYZP5pointiiiiPfi_param_5,
	.param .u32 _Z16label_assignmentPiP9pixel_XYZP5pointiiiiPfi_param_6,
	.param .u64 .ptr .align 1 _Z16label_assignmentPiP9pixel_XYZP5pointiiiiPfi_param_7,
	.param .u32 _Z16label_assignmentPiP9pixel_XYZP5pointiiiiPfi_param_8
)
{
	.reg .pred 	%p<73>;
	.reg .b32 	%r<110>;
	.reg .b32 	%f<209>;
	.reg .b64 	%rd<20>;
	.reg .b64 	%fd<53>;

	ld.param.u64 	%rd6, [_Z16label_assignmentPiP9pixel_XYZP5pointiiiiPfi_param_0];
	ld.param.u64 	%rd9, [_Z16label_assignmentPiP9pixel_XYZP5pointiiiiPfi_param_1];
	ld.param.u64 	%rd7, [_Z16label_assignmentPiP9pixel_XYZP5pointiiiiPfi_param_2];
	ld.param.u32 	%r25, [_Z16label_assignmentPiP9pixel_XYZP5pointiiiiPfi_param_3];
	ld.param.u32 	%r26, [_Z16label_assignmentPiP9pixel_XYZP5pointiiiiPfi_param_4];
	ld.param.u32 	%r27, [_Z16label_assignmentPiP9pixel_XYZP5pointiiiiPfi_param_5];
	ld.param.u32 	%r28, [_Z16label_assignmentPiP9pixel_XYZP5pointiiiiPfi_param_6];
	ld.param.u32 	%r29, [_Z16label_assignmentPiP9pixel_XYZP5pointiiiiPfi_param_8];
	cvta.to.global.u64 	%rd1, %rd9;
	mov.u32 	%r30, %ctaid.x;
	mov.u32 	%r31, %ntid.x;
	mov.u32 	%r32, %tid.x;
	mad.lo.s32 	%r1, %r30, %r31, %r32;
	setp.ge.u32 	%p2, %r1, %r29;
	@%p2 bra 	$L__BB1_41;
	cvta.to.global.u64 	%rd10, %rd7;
	mul.wide.u32 	%rd11, %r1, 8;
	add.s64 	%rd12, %rd10, %rd11;
	ld.global.u32 	%r2, [%rd12];
	ld.global.u32 	%r3, [%rd12+4];
	setp.lt.s32 	%p3, %r2, %r25;
	sub.s32 	%r33, %r2, %r25;
	selp.b32 	%r106, 0, %r33, %p3;
	add.s32 	%r34, %r2, %r25;
	setp.lt.s32 	%p4, %r34, %r26;
	add.s32 	%r35, %r26, -1;
	selp.b32 	%r5, %r34, %r35, %p4;
	setp.lt.s32 	%p5, %r3, %r25;
	sub.s32 	%r36, %r3, %r25;
	selp.b32 	%r6, 0, %r36, %p5;
	add.s32 	%r37, %r3, %r25;
	setp.lt.s32 	%p6, %r37, %r27;
	add.s32 	%r38, %r27, -1;
	selp.b32 	%r7, %r37, %r38, %p6;
	setp.gt.s32 	%p7, %r106, %r5;
	@%p7 bra 	$L__BB1_41;
	mad.lo.s32 	%r39, %r3, %r26, %r2;
	mul.wide.s32 	%rd13, %r39, 12;
	add.s64 	%rd2, %rd1, %rd13;
	mov.f64 	%fd21, 0d4000000000000000;
	{
	.reg .b32 %temp; 
	mov.b64 	{%temp, %r8}, %fd21;
	}
	and.b32  	%r9, %r8, 2146435072;
	setp.eq.s32 	%p8, %r9, 1062207488;
	setp.lt.s32 	%p9, %r8, 0;
	selp.b32 	%r10, 0, 2146435072, %p9;
	and.b32  	%r40, %r8, 2147483647;
	setp.ne.s32 	%p10, %r40, 1071644672;
	and.pred  	%p1, %p8, %p10;
	or.b32  	%r11, %r10, -2147483648;
	cvt.rn.f32.s32 	%f1, %r28;
	cvt.rn.f32.s32 	%f2, %r25;
	max.s32 	%r41, %r3, %r25;
	sub.s32 	%r42, %r41, %r3;
	sub.s32 	%r12, %r42, %r25;
	cvta.to.global.u64 	%rd3, %rd6;
$L__BB1_3:
	setp.gt.s32 	%p11, %r6, %r7;
	@%p11 bra 	$L__BB1_40;
	mad.lo.s32 	%r107, %r26, %r6, %r106;
	mov.u32 	%r108, %r12;
	mov.u32 	%r109, %r6;
$L__BB1_5:
	setp.lt.s32 	%p12, %r8, 0;
	setp.eq.s32 	%p13, %r9, 1062207488;
	ld.global.f32 	%f24, [%rd2];
	mul.wide.s32 	%rd14, %r107, 12;
	add.s64 	%rd4, %rd1, %rd14;
	ld.global.f32 	%f25, [%rd4];
	sub.f32 	%f3, %f24, %f25;
	cvt.f64.f32 	%fd1, %f3;
	{
	.reg .b32 %temp; 
	mov.b64 	{%temp, %r18}, %fd1;
	}
	abs.f64 	%fd2, %fd1;
	{ // callseq 3, 0
	.param .b64 param0;
	st.param.f64 	[param0], %fd2;
	.param .b64 param1;
	st.param.f64 	[param1], 0d4000000000000000;
	.param .b64 retval0;
	call.uni (retval0), 
	__internal_accurate_pow, 
	(
	param0, 
	param1
	);
	ld.param.f64 	%fd22, [retval0];
	} // callseq 3
	setp.lt.s32 	%p15, %r18, 0;
	neg.f64 	%fd24, %fd22;
	selp.f64 	%fd25, %fd24, %fd22, %p13;
	selp.f64 	%fd26, %fd25, %fd22, %p15;
	setp.eq.f32 	%p16, %f3, 0f00000000;
	selp.b32 	%r43, %r18, 0, %p13;
	or.b32  	%r44, %r43, 2146435072;
	selp.b32 	%r45, %r44, %r43, %p12;
	mov.b32 	%r46, 0;
	mov.b64 	%fd27, {%r46, %r45};
	selp.f64 	%fd50, %fd27, %fd26, %p16;
	add.f64 	%fd28, %fd1, 0d4000000000000000;
	{
	.reg .b32 %temp; 
	mov.b64 	{%temp, %r47}, %fd28;
	}
	and.b32  	%r48, %r47, 2146435072;
	setp.ne.s32 	%p17, %r48, 2146435072;
	@%p17 bra 	$L__BB1_10;
	setp.num.f32 	%p18, %f3, %f3;
	@%p18 bra 	$L__BB1_8;
	mov.f64 	%fd29, 0d4000000000000000;
	add.rn.f64 	%fd50, %fd1, %fd29;
	bra.uni 	$L__BB1_10;
$L__BB1_8:
	setp.neu.f64 	%p19, %fd2, 0d7FF0000000000000;
	@%p19 bra 	$L__BB1_10;
	selp.b32 	%r49, %r11, %r10, %p1;
	selp.b32 	%r50, %r49, %r10, %p15;
	mov.b32 	%r51, 0;
	mov.b64 	%fd50, {%r51, %r50};
$L__BB1_10:
	setp.eq.f32 	%p24, %f3, 0f3F800000;
	selp.f64 	%fd7, 0d3FF0000000000000, %fd50, %p24;
	ld.global.f32 	%f26, [%rd2+4];
	ld.global.f32 	%f27, [%rd4+4];
	sub.f32 	%f4, %f26, %f27;
	cvt.f64.f32 	%fd8, %f4;
	{
	.reg .b32 %temp; 
	mov.b64 	{%temp, %r19}, %fd8;
	}
	abs.f64 	%fd9, %fd8;
	{ // callseq 4, 0
	.param .b64 param0;
	st.param.f64 	[param0], %fd9;
	.param .b64 param1;
	st.param.f64 	[param1], 0d4000000000000000;
	.param .b64 retval0;
	call.uni (retval0), 
	__internal_accurate_pow, 
	(
	param0, 
	param1
	);
	ld.param.f64 	%fd30, [retval0];
	} // callseq 4
	setp.lt.s32 	%p25, %r19, 0;
	neg.f64 	%fd32, %fd30;
	selp.f64 	%fd33, %fd32, %fd30, %p13;
	selp.f64 	%fd34, %fd33, %fd30, %p25;
	setp.eq.f32 	%p26, %f4, 0f00000000;
	selp.b32 	%r52, %r19, 0, %p13;
	or.b32  	%r53, %r52, 2146435072;
	selp.b32 	%r54, %r53, %r52, %p12;
	mov.b32 	%r55, 0;
	mov.b64 	%fd35, {%r55, %r54};
	selp.f64 	%fd51, %fd35, %fd34, %p26;
	add.f64 	%fd36, %fd8, 0d4000000000000000;
	{
	.reg .b32 %temp; 
	mov.b64 	{%temp, %r56}, %fd36;
	}
	and.b32  	%r57, %r56, 2146435072;
	setp.ne.s32 	%p27, %r57, 2146435072;
	@%p27 bra 	$L__BB1_15;
	setp.num.f32 	%p28, %f4, %f4;
	@%p28 bra 	$L__BB1_13;
	mov.f64 	%fd37, 0d4000000000000000;
	add.rn.f64 	%fd51, %fd8, %fd37;
	bra.uni 	$L__BB1_15;
$L__BB1_13:
	setp.neu.f64 	%p29, %fd9, 0d7FF0000000000000;
	@%p29 bra 	$L__BB1_15;
	selp.b32 	%r58, %r11, %r10, %p1;
	selp.b32 	%r59, %r58, %r10, %p25;
	mov.b32 	%r60, 0;
	mov.b64 	%fd51, {%r60, %r59};
$L__BB1_15:
	setp.eq.f32 	%p34, %f4, 0f3F800000;
	selp.f64 	%fd38, 0d3FF0000000000000, %fd51, %p34;
	add.f64 	%fd14, %fd7, %fd38;
	ld.global.f32 	%f28, [%rd2+8];
	ld.global.f32 	%f29, [%rd4+8];
	sub.f32 	%f5, %f28, %f29;
	cvt.f64.f32 	%fd15, %f5;
	{
	.reg .b32 %temp; 
	mov.b64 	{%temp, %r20}, %fd15;
	}
	abs.f64 	%fd16, %fd15;
	{ // callseq 5, 0
	.param .b64 param0;
	st.param.f64 	[param0], %fd16;
	.param .b64 param1;
	st.param.f64 	[param1], 0d4000000000000000;
	.param .b64 retval0;
	call.uni (retval0), 
	__internal_accurate_pow, 
	(
	param0, 
	param1
	);
	ld.param.f64 	%fd39, [retval0];
	} // callseq 5
	setp.lt.s32 	%p35, %r20, 0;
	neg.f64 	%fd41, %fd39;
	selp.f64 	%fd42, %fd41, %fd39, %p13;
	selp.f64 	%fd43, %fd42, %fd39, %p35;
	setp.eq.f32 	%p36, %f5, 0f00000000;
	selp.b32 	%r61, %r20, 0, %p13;
	or.b32  	%r62, %r61, 2146435072;
	selp.b32 	%r63, %r62, %r61, %p12;
	mov.b32 	%r64, 0;
	mov.b64 	%fd44, {%r64, %r63};
	selp.f64 	%fd52, %fd44, %fd43, %p36;
	add.f64 	%fd45, %fd15, 0d4000000000000000;
	{
	.reg .b32 %temp; 
	mov.b64 	{%temp, %r65}, %fd45;
	}
	and.b32  	%r66, %r65, 2146435072;
	setp.ne.s32 	%p37, %r66, 2146435072;
	@%p37 bra 	$L__BB1_20;
	setp.num.f32 	%p38, %f5, %f5;
	@%p38 bra 	$L__BB1_18;
	mov.f64 	%fd46, 0d4000000000000000;
	add.rn.f64 	%fd52, %fd15, %fd46;
	bra.uni 	$L__BB1_20;
$L__BB1_18:
	setp.neu.f64 	%p39, %fd16, 0d7FF0000000000000;
	@%p39 bra 	$L__BB1_20;
	selp.b32 	%r67, %r11, %r10, %p1;
	selp.b32 	%r68, %r67, %r10, %p35;
	mov.b32 	%r69, 0;
	mov.b64 	%fd52, {%r69, %r68};
$L__BB1_20:
	setp.eq.f32 	%p41, %f5, 0f3F800000;
	selp.f64 	%fd47, 0d3FF0000000000000, %fd52, %p41;
	add.f64 	%fd48, %fd14, %fd47;
	sqrt.rn.f64 	%fd49, %fd48;
	cvt.rn.f32.f64 	%f6, %fd49;
	abs.f32 	%f7, %f6;
	setp.eq.f32 	%p42, %f6, 0f3F800000;
	mov.f32 	%f206, 0f3F800000;
	@%p42 bra 	$L__BB1_25;
	setp.num.f32 	%p43, %f7, %f7;
	@%p43 bra 	$L__BB1_23;
	mov.f32 	%f86, 0f40000000;
	add.rn.f32 	%f206, %f6, %f86;
	bra.uni 	$L__BB1_25;
$L__BB1_23:
	setp.lt.f32 	%p44, %f7, 0f00800000;
	mul.f32 	%f31, %f7, 0f4B800000;
	selp.f32 	%f32, %f31, %f7, %p44;
	mov.b32 	%r70, %f32;
	add.s32 	%r71, %r70, -1060439283;
	and.b32  	%r72, %r71, -8388608;
	sub.s32 	%r73, %r70, %r72;
	mov.b32 	%f33, %r73;
	cvt.rn.f32.s32 	%f34, %r72;
	selp.f32 	%f35, 0fC1C00000, 0f00000000, %p44;
	fma.rn.f32 	%f36, %f34, 0f34000000, %f35;
	add.f32 	%f37, %f33, 0fBF800000;
	add.f32 	%f38, %f33, 0f3F800000;
	rcp.approx.ftz.f32 	%f39, %f38;
	add.f32 	%f40, %f37, %f37;
	mul.f32 	%f41, %f40, %f39;
	mul.f32 	%f42, %f41, %f41;
	neg.f32 	%f43, %f41;
	sub.f32 	%f44, %f37, %f41;
	add.f32 	%f45, %f44, %f44;
	fma.rn.f32 	%f46, %f43, %f37, %f45;
	mul.rn.f32 	%f47, %f39, %f46;
	fma.rn.f32 	%f48, %f42, 0f3A2C32E4, 0f3B52E7DB;
	fma.rn.f32 	%f49, %f48, %f42, 0f3C93BB73;
	fma.rn.f32 	%f50, %f49, %f42, 0f3DF6384F;
	mul.rn.f32 	%f51, %f50, %f42;
	fma.rn.f32 	%f52, %f41, 0f3FB8AA3B, %f36;
	mul.f32 	%f53, %f51, 0f40400000;
	sub.f32 	%f54, %f36, %f52;
	fma.rn.f32 	%f55, %f41, 0f3FB8AA3B, %f54;
	fma.rn.f32 	%f56, %f47, 0f3FB8AA3B, %f55;
	fma.rn.f32 	%f57, %f41, 0f32A55E34, %f56;
	fma.rn.f32 	%f58, %f53, %f47, %f57;
	fma.rn.f32 	%f59, %f51, %f41, %f58;
	add.rn.f32 	%f60, %f52, %f59;
	mov.f32 	%f61, 0f40000000;
	mul.rn.f32 	%f62, %f60, %f61;
	cvt.rni.f32.f32 	%f63, %f62;
	sub.f32 	%f64, %f62, %f63;
	neg.f32 	%f65, %f62;
	fma.rn.f32 	%f66, %f60, 0f40000000, %f65;
	neg.f32 	%f67, %f52;
	add.rn.f32 	%f68, %f60, %f67;
	neg.f32 	%f69, %f68;
	add.rn.f32 	%f70, %f59, %f69;
	fma.rn.f32 	%f71, %f70, 0f40000000, %f66;
	add.f32 	%f72, %f64, %f71;
	setp.gt.f32 	%p45, %f63, 0f00000000;
	selp.b32 	%r74, 0, -2097152000, %p45;
	setp.neu.f32 	%p46, %f6, 0f00000000;
	setp.neu.f32 	%p47, %f7, 0f7F800000;
	setp.lt.f32 	%p48, %f62, 0f00000000;
	selp.f32 	%f73, 0f00000000, 0f7F800000, %p48;
	abs.f32 	%f74, %f62;
	setp.gt.f32 	%p49, %f74, 0f43180000;
	cvt.rzi.s32.f32 	%r75, %f63;
	shl.b32 	%r76, %r75, 23;
	sub.s32 	%r77, %r76, %r74;
	mov.b32 	%f75, %r77;
	add.s32 	%r78, %r74, 2130706432;
	mov.b32 	%f76, %r78;
	fma.rn.f32 	%f77, %f72, 0f391FCB8E, 0f3AAF85ED;
	fma.rn.f32 	%f78, %f77, %f72, 0f3C1D9856;
	fma.rn.f32 	%f79, %f78, %f72, 0f3D6357BB;
	fma.rn.f32 	%f80, %f79, %f72, 0f3E75FDEC;
	fma.rn.f32 	%f81, %f80, %f72, 0f3F317218;
	fma.rn.f32 	%f82, %f81, %f72, 0f3F800000;
	mul.f32 	%f83, %f82, %f76;
	mul.f32 	%f84, %f83, %f75;
	selp.f32 	%f206, %f73, %f84, %p49;
	and.pred  	%p50, %p46, %p47;
	@%p50 bra 	$L__BB1_25;
	add.f32 	%f85, %f6, %f6;
	mov.b32 	%r79, %f85;
	and.b32  	%r80, %r79, 2147483647;
	mov.b32 	%f206, %r80;
$L__BB1_25:
	sub.s32 	%r81, %r106, %r2;
	mul.lo.s32 	%r82, %r81, %r81;
	mad.lo.s32 	%r83, %r108, %r108, %r82;
	cvt.rn.f32.u32 	%f88, %r83;
	sqrt.rn.f32 	%f89, %f88;
	mul.f32 	%f90, %f89, %f1;
	div.rn.f32 	%f12, %f90, %f2;
	abs.f32 	%f13, %f12;
	setp.eq.f32 	%p51, %f12, 0f3F800000;
	mov.f32 	%f207, 0f3F800000;
	@%p51 bra 	$L__BB1_30;
	setp.num.f32 	%p52, %f13, %f13;
	@%p52 bra 	$L__BB1_28;
	mov.f32 	%f146, 0f40000000;
	add.rn.f32 	%f207, %f12, %f146;
	bra.uni 	$L__BB1_30;
$L__BB1_28:
	setp.lt.f32 	%p53, %f13, 0f00800000;
	mul.f32 	%f91, %f13, 0f4B800000;
	selp.f32 	%f92, %f91, %f13, %p53;
	mov.b32 	%r84, %f92;
	add.s32 	%r85, %r84, -1060439283;
	and.b32  	%r86, %r85, -8388608;
	sub.s32 	%r87, %r84, %r86;
	mov.b32 	%f93, %r87;
	cvt.rn.f32.s32 	%f94, %r86;
	selp.f32 	%f95, 0fC1C00000, 0f00000000, %p53;
	fma.rn.f32 	%f96, %f94, 0f34000000, %f95;
	add.f32 	%f97, %f93, 0fBF800000;
	add.f32 	%f98, %f93, 0f3F800000;
	rcp.approx.ftz.f32 	%f99, %f98;
	add.f32 	%f100, %f97, %f97;
	mul.f32 	%f101, %f100, %f99;
	mul.f32 	%f102, %f101, %f101;
	neg.f32 	%f103, %f101;
	sub.f32 	%f104, %f97, %f101;
	add.f32 	%f105, %f104, %f104;
	fma.rn.f32 	%f106, %f103, %f97, %f105;
	mul.rn.f32 	%f107, %f99, %f106;
	fma.rn.f32 	%f108, %f102, 0f3A2C32E4, 0f3B52E7DB;
	fma.rn.f32 	%f109, %f108, %f102, 0f3C93BB73;
	fma.rn.f32 	%f110, %f109, %f102, 0f3DF6384F;
	mul.rn.f32 	%f111, %f110, %f102;
	fma.rn.f32 	%f112, %f101, 0f3FB8AA3B, %f96;
	mul.f32 	%f113, %f111, 0f40400000;
	sub.f32 	%f114, %f96, %f112;
	fma.rn.f32 	%f115, %f101, 0f3FB8AA3B, %f114;
	fma.rn.f32 	%f116, %f107, 0f3FB8AA3B, %f115;
	fma.rn.f32 	%f117, %f101, 0f32A55E34, %f116;
	fma.rn.f32 	%f118, %f113, %f107, %f117;
	fma.rn.f32 	%f119, %f111, %f101, %f118;
	add.rn.f32 	%f120, %f112, %f119;
	mov.f32 	%f121, 0f40000000;
	mul.rn.f32 	%f122, %f120, %f121;
	cvt.rni.f32.f32 	%f123, %f122;
	sub.f32 	%f124, %f122, %f123;
	neg.f32 	%f125, %f122;
	fma.rn.f32 	%f126, %f120, 0f40000000, %f125;
	neg.f32 	%f127, %f112;
	add.rn.f32 	%f128, %f120, %f127;
	neg.f32 	%f129, %f128;
	add.rn.f32 	%f130, %f119, %f129;
	fma.rn.f32 	%f131, %f130, 0f40000000, %f126;
	add.f32 	%f132, %f124, %f131;
	setp.gt.f32 	%p54, %f123, 0f00000000;
	selp.b32 	%r88, 0, -2097152000, %p54;
	setp.neu.f32 	%p55, %f12, 0f00000000;
	setp.neu.f32 	%p56, %f13, 0f7F800000;
	setp.lt.f32 	%p57, %f122, 0f00000000;
	selp.f32 	%f133, 0f00000000, 0f7F800000, %p57;
	abs.f32 	%f134, %f122;
	setp.gt.f32 	%p58, %f134, 0f43180000;
	cvt.rzi.s32.f32 	%r89, %f123;
	shl.b32 	%r90, %r89, 23;
	sub.s32 	%r91, %r90, %r88;
	mov.b32 	%f135, %r91;
	add.s32 	%r92, %r88, 2130706432;
	mov.b32 	%f136, %r92;
	fma.rn.f32 	%f137, %f132, 0f391FCB8E, 0f3AAF85ED;
	fma.rn.f32 	%f138, %f137, %f132, 0f3C1D9856;
	fma.rn.f32 	%f139, %f138, %f132, 0f3D6357BB;
	fma.rn.f32 	%f140, %f139, %f132, 0f3E75FDEC;
	fma.rn.f32 	%f141, %f140, %f132, 0f3F317218;
	fma.rn.f32 	%f142, %f141, %f132, 0f3F800000;
	mul.f32 	%f143, %f142, %f136;
	mul.f32 	%f144, %f143, %f135;
	selp.f32 	%f207, %f133, %f144, %p58;
	and.pred  	%p59, %p55, %p56;
	@%p59 bra 	$L__BB1_30;
	add.f32 	%f145, %f12, %f12;
	mov.b32 	%r93, %f145;
	and.b32  	%r94, %r93, 2147483647;
	mov.b32 	%f207, %r94;
$L__BB1_30:
	add.f32 	%f18, %f206, %f207;
	abs.f32 	%f19, %f18;
	setp.eq.f32 	%p60, %f18, 0f3F800000;
	mov.f32 	%f208, 0f3F800000;
	@%p60 bra 	$L__BB1_37;
	setp.num.f32 	%p61, %f19, %f19;
	@%p61 bra 	$L__BB1_33;
	mov.f32 	%f204, 0f3F000000;
	add.rn.f32 	%f208, %f18, %f204;
	bra.uni 	$L__BB1_37;
$L__BB1_33:
	setp.neu.f32 	%p62, %f18, 0f00000000;
	setp.neu.f32 	%p63, %f19, 0f7F800000;
	and.pred  	%p64, %p62, %p63;
	@%p64 bra 	$L__BB1_35;
	add.f32 	%f203, %f18, %f18;
	mov.b32 	%r104, %f203;
	and.b32  	%r105, %r104, 2147483647;
	mov.b32 	%f208, %r105;
	bra.uni 	$L__BB1_37;
$L__BB1_35:
	setp.lt.f32 	%p65, %f19, 0f00800000;
	mul.f32 	%f148, %f19, 0f4B800000;
	selp.f32 	%f149, %f148, %f19, %p65;
	mov.b32 	%r95, %f149;
	add.s32 	%r96, %r95, -1060439283;
	and.b32  	%r97, %r96, -8388608;
	sub.s32 	%r98, %r95, %r97;
	mov.b32 	%f150, %r98;
	cvt.rn.f32.s32 	%f151, %r97;
	selp.f32 	%f152, 0fC1C00000, 0f00000000, %p65;
	fma.rn.f32 	%f153, %f151, 0f34000000, %f152;
	add.f32 	%f154, %f150, 0fBF800000;
	add.f32 	%f155, %f150, 0f3F800000;
	rcp.approx.ftz.f32 	%f156, %f155;
	add.f32 	%f157, %f154, %f154;
	mul.f32 	%f158, %f157, %f156;
	mul.f32 	%f159, %f158, %f158;
	neg.f32 	%f160, %f158;
	sub.f32 	%f161, %f154, %f158;
	add.f32 	%f162, %f161, %f161;
	fma.rn.f32 	%f163, %f160, %f154, %f162;
	mul.rn.f32 	%f164, %f156, %f163;
	fma.rn.f32 	%f165, %f159, 0f3A2C32E4, 0f3B52E7DB;
	fma.rn.f32 	%f166, %f165, %f159, 0f3C93BB73;
	fma.rn.f32 	%f167, %f166, %f159, 0f3DF6384F;
	mul.rn.f32 	%f168, %f167, %f159;
	fma.rn.f32 	%f169, %f158, 0f3FB8AA3B, %f153;
	mul.f32 	%f170, %f168, 0f40400000;
	sub.f32 	%f171, %f153, %f169;
	fma.rn.f32 	%f172, %f158, 0f3FB8AA3B, %f171;
	fma.rn.f32 	%f173, %f164, 0f3FB8AA3B, %f172;
	fma.rn.f32 	%f174, %f158, 0f32A55E34, %f173;
	fma.rn.f32 	%f175, %f170, %f164, %f174;
	fma.rn.f32 	%f176, %f168, %f158, %f175;
	add.rn.f32 	%f177, %f169, %f176;
	mov.f32 	%f178, 0f3F000000;
	mul.rn.f32 	%f179, %f177, %f178;
	cvt.rni.f32.f32 	%f180, %f179;
	sub.f32 	%f181, %f179, %f180;
	neg.f32 	%f182, %f179;
	fma.rn.f32 	%f183, %f177, 0f3F000000, %f182;
	neg.f32 	%f184, %f169;
	add.rn.f32 	%f185, %f177, %f184;
	neg.f32 	%f186, %f185;
	add.rn.f32 	%f187, %f176, %f186;
	fma.rn.f32 	%f188, %f187, 0f3F000000, %f183;
	add.f32 	%f189, %f181, %f188;
	setp.gt.f32 	%p66, %f180, 0f00000000;
	selp.b32 	%r99, 0, -2097152000, %p66;
	setp.geu.f32 	%p67, %f18, 0f00000000;
	setp.lt.f32 	%p68, %f179, 0f00000000;
	selp.f32 	%f190, 0f00000000, 0f7F800000, %p68;
	abs.f32 	%f191, %f179;
	setp.gt.f32 	%p69, %f191, 0f43180000;
	cvt.rzi.s32.f32 	%r100, %f180;
	shl.b32 	%r101, %r100, 23;
	sub.s32 	%r102, %r101, %r99;
	mov.b32 	%f192, %r102;
	add.s32 	%r103, %r99, 2130706432;
	mov.b32 	%f193, %r103;
	fma.rn.f32 	%f194, %f189, 0f391FCB8E, 0f3AAF85ED;
	fma.rn.f32 	%f195, %f194, %f189, 0f3C1D9856;
	fma.rn.f32 	%f196, %f195, %f189, 0f3D6357BB;
	fma.rn.f32 	%f197, %f196, %f189, 0f3E75FDEC;
	fma.rn.f32 	%f198, %f197, %f189, 0f3F317218;
	fma.rn.f32 	%f199, %f198, %f189, 0f3F800000;
	mul.f32 	%f200, %f199, %f193;
	mul.f32 	%f201, %f200, %f192;
	selp.f32 	%f208, %f190, %f201, %p69;
	@%p67 bra 	$L__BB1_37;
	mov.f32 	%f208, 0f7FFFFFFF;
$L__BB1_37:
	ld.param.u64 	%rd19, [_Z16label_assignmentPiP9pixel_XYZP5pointiiiiPfi_param_7];
	cvta.to.global.u64 	%rd15, %rd19;
	mul.wide.s32 	%rd16, %r107, 4;
	add.s64 	%rd5, %rd15, %rd16;
	ld.global.f32 	%f205, [%rd5];
	setp.geu.f32 	%p70, %f208, %f205;
	@%p70 bra 	$L__BB1_39;
	st.global.f32 	[%rd5], %f208;
	add.s64 	%rd18, %rd3, %rd16;
	st.global.u32 	[%rd18], %r1;
$L__BB1_39:
	add.s32 	%r21, %r109, 1;
	add.s32 	%r108, %r108, 1;
	add.s32 	%r107, %r107, %r26;
	setp.lt.s32 	%p71, %r109, %r7;
	mov.u32 	%r109, %r21;
	@%p71 bra 	$L__BB1_5;
$L__BB1_40:
	add.s32 	%r24, %r106, 1;
	setp.lt.s32 	%p72, %r106, %r5;
	mov.u32 	%r106, %r24;
	@%p72 bra 	$L__BB1_3;
$L__BB1_41:
	ret;

}
	// .globl	_Z14update_centresPiP5pointiiii
.visible .entry _Z14update_centresPiP5pointiiii(
	.param .u64 .ptr .align 1 _Z14update_centresPiP5pointiiii_param_0,
	.param .u64 .ptr .align 1 _Z14update_centresPiP5pointiiii_param_1,
	.param .u32 _Z14update_centresPiP5pointiiii_param_2,
	.param .u32 _Z14update_centresPiP5pointiiii_param_3,
	.param .u32 _Z14update_centresPiP5pointiiii_param_4,
	.param .u32 _Z14update_centresPiP5pointiiii_param_5
)
{
	.reg .pred 	%p<32>;
	.reg .b32 	%r<242>;
	.reg .b64 	%rd<33>;

	ld.param.u64 	%rd5, [_Z14update_centresPiP5pointiiii_param_0];
	ld.param.u64 	%rd4, [_Z14update_centresPiP5pointiiii_param_1];
	ld.param.u32 	%r72, [_Z14update_centresPiP5pointiiii_param_2];
	ld.param.u32 	%r73, [_Z14update_centresPiP5pointiiii_param_3];
	ld.param.u32 	%r74, [_Z14update_centresPiP5pointiiii_param_4];
	ld.param.s32 	%rd6, [_Z14update_centresPiP5pointiiii_param_5];
	cvta.to.global.u64 	%rd1, %rd5;
	mov.u32 	%r75, %ctaid.x;
	mov.u32 	%r76, %ntid.x;
	mov.u32 	%r77, %tid.x;
	mad.lo.s32 	%r78, %r75, %r76, %r77;
	cvt.u64.u32 	%rd2, %r78;
	setp.ge.u64 	%p1, %rd2, %rd6;
	@%p1 bra 	$L__BB2_18;
	cvta.to.global.u64 	%rd7, %rd4;
	shl.b64 	%rd8, %rd2, 3;
	add.s64 	%rd3, %rd7, %rd8;
	ld.global.u32 	%r80, [%rd3];
	ld.global.u32 	%r1, [%rd3+4];
	mad.lo.s32 	%r81, %r1, %r73, %r80;
	mul.wide.s32 	%rd9, %r81, 4;
	add.s64 	%rd10, %rd1, %rd9;
	ld.global.u32 	%r2, [%rd10];
	setp.lt.s32 	%p2, %r80, %r72;
	sub.s32 	%r82, %r80, %r72;
	selp.b32 	%r205, 0, %r82, %p2;
	add.s32 	%r83, %r80, %r72;
	setp.lt.s32 	%p3, %r83, %r73;
	add.s32 	%r84, %r73, -1;
	selp.b32 	%r4, %r83, %r84, %p3;
	setp.lt.s32 	%p4, %r1, %r72;
	sub.s32 	%r85, %r1, %r72;
	selp.b32 	%r5, 0, %r85, %p4;
	add.s32 	%r86, %r1, %r72;
	setp.lt.s32 	%p5, %r86, %r74;
	add.s32 	%r87, %r74, -1;
	selp.b32 	%r6, %r86, %r87, %p5;
	setp.gt.s32 	%p6, %r205, %r4;
	mov.b32 	%r236, 0;
	mov.u32 	%r237, %r236;
	mov.u32 	%r238, %r236;
	@%p6 bra 	$L__BB2_16;
	add.s32 	%r89, %r6, %r72;
	max.s32 	%r90, %r1, %r72;
	sub.s32 	%r7, %r89, %r90;
	add.s32 	%r91, %r7, 1;
	and.b32  	%r8, %r91, 7;
	add.s32 	%r9, %r8, -1;
	and.b32  	%r10, %r91, 3;
	and.b32  	%r11, %r91, 1;
	mul.lo.s32 	%r12, %r73, %r5;
	shl.b32 	%r13, %r73, 3;
	and.b32  	%r92, %r91, -8;
	neg.s32 	%r14, %r92;
	mov.b32 	%r238, 0;
	mul.wide.s32 	%rd29, %r73, 4;
	mov.u32 	%r237, %r238;
	mov.u32 	%r236, %r238;
$L__BB2_3:
	mov.u32 	%r15, %r205;
	setp.gt.s32 	%p7, %r5, %r6;
	@%p7 bra 	$L__BB2_15;
	setp.lt.u32 	%p8, %r7, 7;
	mov.u32 	%r218, %r5;
	@%p8 bra 	$L__BB2_7;
	add.s32 	%r210, %r12, %r15;
	mov.u32 	%r209, %r14;
	mov.u32 	%r218, %r5;
$L__BB2_6:
	.pragma "nounroll";
	mul.wide.s32 	%rd11, %r210, 4;
	add.s64 	%rd12, %rd1, %rd11;
	ld.global.u32 	%r94, [%rd12];
	setp.eq.s32 	%p9, %r94, %r2;
	selp.b32 	%r95, %r15, 0, %p9;
	add.s32 	%r96, %r95, %r236;
	selp.b32 	%r97, %r218, 0, %p9;
	add.s32 	%r98, %r97, %r237;
	selp.u32 	%r99, 1, 0, %p9;
	add.s32 	%r100, %r238, %r99;
	add.s64 	%rd14, %rd12, %rd29;
	ld.global.u32 	%r101, [%rd14];
	setp.eq.s32 	%p10, %r101, %r2;
	selp.b32 	%r102, %r15, 0, %p10;
	add.s32 	%r103, %r102, %r96;
	add.s32 	%r104, %r218, 1;
	selp.b32 	%r105, %r104, 0, %p10;
	add.s32 	%r106, %r105, %r98;
	selp.u32 	%r107, 1, 0, %p10;
	add.s32 	%r108, %r100, %r107;
	add.s64 	%rd15, %rd14, %rd29;
	ld.global.u32 	%r109, [%rd15];
	setp.eq.s32 	%p11, %r109, %r2;
	selp.b32 	%r110, %r15, 0, %p11;
	add.s32 	%r111, %r110, %r103;
	add.s32 	%r112, %r218, 2;
	selp.b32 	%r113, %r112, 0, %p11;
	add.s32 	%r114, %r113, %r106;
	selp.u32 	%r115, 1, 0, %p11;
	add.s32 	%r116, %r108, %r115;
	add.s64 	%rd16, %rd15, %rd29;
	ld.global.u32 	%r117, [%rd16];
	setp.eq.s32 	%p12, %r117, %r2;
	selp.b32 	%r118, %r15, 0, %p12;
	add.s32 	%r119, %r118, %r111;
	add.s32 	%r120, %r218, 3;
	selp.b32 	%r121, %r120, 0, %p12;
	add.s32 	%r122, %r121, %r114;
	selp.u32 	%r123, 1, 0, %p12;
	add.s32 	%r124, %r116, %r123;
	add.s64 	%rd17, %rd16, %rd29;
	ld.global.u32 	%r125, [%rd17];
	setp.eq.s32 	%p13, %r125, %r2;
	selp.b32 	%r126, %r15, 0, %p13;
	add.s32 	%r127, %r126, %r119;
	add.s32 	%r128, %r218, 4;
	selp.b32 	%r129, %r128, 0, %p13;
	add.s32 	%r130, %r129, %r122;
	selp.u32 	%r131, 1, 0, %p13;
	add.s32 	%r132, %r124, %r131;
	add.s64 	%rd18, %rd17, %rd29;
	ld.global.u32 	%r133, [%rd18];
	setp.eq.s32 	%p14, %r133, %r2;
	selp.b32 	%r134, %r15, 0, %p14;
	add.s32 	%r135, %r134, %r127;
	add.s32 	%r136, %r218, 5;
	selp.b32 	%r137, %r136, 0, %p14;
	add.s32 	%r138, %r137, %r130;
	selp.u32 	%r139, 1, 0, %p14;
	add.s32 	%r140, %r132, %r139;
	add.s64 	%rd19, %rd18, %rd29;
	ld.global.u32 	%r141, [%rd19];
	setp.eq.s32 	%p15, %r141, %r2;
	selp.b32 	%r142, %r15, 0, %p15;
	add.s32 	%r143, %r142, %r135;
	add.s32 	%r144, %r218, 6;
	selp.b32 	%r145, %r144, 0, %p15;
	add.s32 	%r146, %r145, %r138;
	selp.u32 	%r147, 1, 0, %p15;
	add.s32 	%r148, %r140, %r147;
	add.s64 	%rd20, %rd19, %rd29;
	ld.global.u32 	%r149, [%rd20];
	setp.eq.s32 	%p16, %r149, %r2;
	selp.b32 	%r150, %r15, 0, %p16;
	add.s32 	%r236, %r150, %r143;
	add.s32 	%r151, %r218, 7;
	selp.b32 	%r152, %r151, 0, %p16;
	add.s32 	%r237, %r152, %r146;
	selp.u32 	%r153, 1, 0, %p16;
	add.s32 	%r238, %r148, %r153;
	add.s32 	%r218, %r218, 8;
	add.s32 	%r210, %r210, %r13;
	add.s32 	%r209, %r209, 8;
	setp.ne.s32 	%p17, %r209, 0;
	@%p17 bra 	$L__BB2_6;
$L__BB2_7:
	setp.eq.s32 	%p18, %r8, 0;
	@%p18 bra 	$L__BB2_15;
	setp.lt.u32 	%p19, %r9, 3;
	@%p19 bra 	$L__BB2_10;
	mad.lo.s32 	%r155, %r218, %r73, %r15;
	mul.wide.s32 	%rd21, %r155, 4;
	add.s64 	%rd22, %rd1, %rd21;
	ld.global.u32 	%r156, [%rd22];
	setp.eq.s32 	%p20, %r156, %r2;
	selp.b32 	%r157, %r15, 0, %p20;
	add.s32 	%r158, %r157, %r236;
	selp.b32 	%r159, %r218, 0, %p20;
	add.s32 	%r160, %r159, %r237;
	selp.u32 	%r161, 1, 0, %p20;
	add.s32 	%r162, %r238, %r161;
	add.s32 	%r163, %r218, 1;
	add.s64 	%rd24, %rd22, %rd29;
	ld.global.u32 	%r164, [%rd24];
	setp.eq.s32 	%p21, %r164, %r2;
	selp.b32 	%r165, %r15, 0, %p21;
	add.s32 	%r166, %r165, %r158;
	selp.b32 	%r167, %r163, 0, %p21;
	add.s32 	%r168, %r167, %r160;
	selp.u32 	%r169, 1, 0, %p21;
	add.s32 	%r170, %r162, %r169;
	add.s32 	%r171, %r218, 2;
	add.s64 	%rd25, %rd24, %rd29;
	ld.global.u32 	%r172, [%rd25];
	setp.eq.s32 	%p22, %r172, %r2;
	selp.b32 	%r173, %r15, 0, %p22;
	add.s32 	%r174, %r173, %r166;
	selp.b32 	%r175, %r171, 0, %p22;
	add.s32 	%r176, %r175, %r168;
	selp.u32 	%r177, 1, 0, %p22;
	add.s32 	%r178, %r170, %r177;
	add.s32 	%r179, %r218, 3;
	add.s64 	%rd26, %rd25, %rd29;
	ld.global.u32 	%r180, [%rd26];
	setp.eq.s32 	%p23, %r180, %r2;
	selp.b32 	%r181, %r15, 0, %p23;
	add.s32 	%r236, %r181, %r174;
	selp.b32 	%r182, %r179, 0, %p23;
	add.s32 	%r237, %r182, %r176;
	selp.u32 	%r183, 1, 0, %p23;
	add.s32 	%r238, %r178, %r183;
	add.s32 	%r218, %r218, 4;
$L__BB2_10:
	setp.eq.s32 	%p24, %r10, 0;
	@%p24 bra 	$L__BB2_15;
	setp.eq.s32 	%p25, %r10, 1;
	@%p25 bra 	$L__BB2_13;
	mad.lo.s32 	%r185, %r218, %r73, %r15;
	mul.wide.s32 	%rd27, %r185, 4;
	add.s64 	%rd28, %rd1, %rd27;
	ld.global.u32 	%r186, [%rd28];
	setp.eq.s32 	%p26, %r186, %r2;
	selp.b32 	%r187, %r15, 0, %p26;
	add.s32 	%r188, %r187, %r236;
	selp.b32 	%r189, %r218, 0, %p26;
	add.s32 	%r190, %r189, %r237;
	selp.u32 	%r191, 1, 0, %p26;
	add.s32 	%r192, %r238, %r191;
	add.s32 	%r193, %r218, 1;
	add.s64 	%rd30, %rd28, %rd29;
	ld.global.u32 	%r194, [%rd30];
	setp.eq.s32 	%p27, %r194, %r2;
	selp.b32 	%r195, %r15, 0, %p27;
	add.s32 	%r236, %r195, %r188;
	selp.b32 	%r196, %r193, 0, %p27;
	add.s32 	%r237, %r196, %r190;
	selp.u32 	%r197, 1, 0, %p27;
	add.s32 	%r238, %r192, %r197;
	add.s32 	%r218, %r218, 2;
$L__BB2_13:
	setp.eq.s32 	%p28, %r11, 0;
	@%p28 bra 	$L__BB2_15;
	mad.lo.s32 	%r198, %r218, %r73, %r15;
	mul.wide.s32 	%rd31, %r198, 4;
	add.s64 	%rd32, %rd1, %rd31;
	ld.global.u32 	%r199, [%rd32];
	setp.eq.s32 	%p29, %r199, %r2;
	selp.b32 	%r200, %r15, 0, %p29;
	add.s32 	%r236, %r200, %r236;
	selp.b32 	%r201, %r218, 0, %p29;
	add.s32 	%r237, %r201, %r237;
	selp.u32 	%r202, 1, 0, %p29;
	add.s32 	%r238, %r238, %r202;
$L__BB2_15:
	add.s32 	%r205, %r15, 1;
	setp.lt.s32 	%p30, %r15, %r4;
	@%p30 bra 	$L__BB2_3;
$L__BB2_16:
	setp.eq.s32 	%p31, %r238, 0;
	@%p31 bra 	$L__BB2_18;
	div.s32 	%r203, %r236, %r238;
	st.global.u32 	[%rd3], %r203;
	div.s32 	%r204, %r237, %r238;
	st.global.u32 	[%rd3+4], %r204;
$L__BB2_18:
	ret;

}
.func  (.param .b64 func_retval0) __internal_accurate_pow(
	.param .b64 __internal_accurate_pow_param_0,
	.param .b64 __internal_accurate_pow_param_1
)
{
	.reg .pred 	%p<8>;
	.reg .b32 	%r<49>;
	.reg .b32 	%f<3>;
	.reg .b64 	%fd<109>;

	ld.param.f64 	%fd10, [__internal_accurate_pow_param_0];
	ld.param.f64 	%fd11, [__internal_accurate_pow_param_1];
	{
	.reg .b32 %temp; 
	mov.b64 	{%temp, %r46}, %fd10;
	}
	{
	.reg .b32 %temp; 
	mov.b64 	{%r45, %temp}, %fd10;
	}
	shr.u32 	%r47, %r46, 20;
	setp.gt.u32 	%p1, %r46, 1048575;
	@%p1 bra 	$L__BB3_2;
	mul.f64 	%fd12, %fd10, 0d4350000000000000;
	{
	.reg .b32 %temp; 
	mov.b64 	{%temp, %r46}, %fd12;
	}
	{
	.reg .b32 %temp; 
	mov.b64 	{%r45, %temp}, %fd12;
	}
	shr.u32 	%r16, %r46, 20;
	add.s32 	%r47, %r16, -54;
$L__BB3_2:
	add.s32 	%r48, %r47, -1023;
	and.b32  	%r17, %r46, -2146435073;
	or.b32  	%r18, %r17, 1072693248;
	mov.b64 	%fd107, {%r45, %r18};
	setp.lt.u32 	%p2, %r18, 1073127583;
	@%p2 bra 	$L__BB3_4;
	{
	.reg .b32 %temp; 
	mov.b64 	{%r19, %temp}, %fd107;
	}
	{
	.reg .b32 %temp; 
	mov.b64 	{%temp, %r20}, %fd107;
	}
	add.s32 	%r21, %r20, -1048576;
	mov.b64 	%fd107, {%r19, %r21};
	add.s32 	%r48, %r47, -1022;
$L__BB3_4:
	add.f64 	%fd13, %fd107, 0dBFF0000000000000;
	add.f64 	%fd14, %fd107, 0d3FF0000000000000;
	rcp.approx.ftz.f64 	%fd15, %fd14;
	neg.f64 	%fd16, %fd14;
	fma.rn.f64 	%fd17, %fd16, %fd15, 0d3FF0000000000000;
	fma.rn.f64 	%fd18, %fd17, %fd17, %fd17;
	fma.rn.f64 	%fd19, %fd18, %fd15, %fd15;
	mul.f64 	%fd20, %fd13, %fd19;
	fma.rn.f64 	%fd21, %fd13, %fd19, %fd20;
	mul.f64 	%fd22, %fd21, %fd21;
	fma.rn.f64 	%fd23, %fd22, 0d3EB0F5FF7D2CAFE2, 0d3ED0F5D241AD3B5A;
	fma.rn.f64 	%fd24, %fd23, %fd22, 0d3EF3B20A75488A3F;
	fma.rn.f64 	%fd25, %fd24, %fd22, 0d3F1745CDE4FAECD5;
	fma.rn.f64 	%fd26, %fd25, %fd22, 0d3F3C71C7258A578B;
	fma.rn.f64 	%fd27, %fd26, %fd22, 0d3F6249249242B910;
	fma.rn.f64 	%fd28, %fd27, %fd22, 0d3F89999999999DFB;
	sub.f64 	%fd29, %fd13, %fd21;
	add.f64 	%fd30, %fd29, %fd29;
	neg.f64 	%fd31, %fd21;
	fma.rn.f64 	%fd32, %fd31, %fd13, %fd30;
	mul.f64 	%fd33, %fd19, %fd32;
	fma.rn.f64 	%fd34, %fd22, %fd28, 0d3FB5555555555555;
	mov.f64 	%fd35, 0d3FB5555555555555;
	sub.f64 	%fd36, %fd35, %fd34;
	fma.rn.f64 	%fd37, %fd22, %fd28, %fd36;
	add.f64 	%fd38, %fd37, 0dBC46A4CB00B9E7B0;
	add.f64 	%fd39, %fd34, %fd38;
	sub.f64 	%fd40, %fd34, %fd39;
	add.f64 	%fd41, %fd38, %fd40;
	mul.rn.f64 	%fd42, %fd21, %fd21;
	neg.f64 	%fd43, %fd42;
	fma.rn.f64 	%fd44, %fd21, %fd21, %fd43;
	{
	.reg .b32 %temp; 
	mov.b64 	{%r22, %temp}, %fd33;
	}
	{
	.reg .b32 %temp; 
	mov.b64 	{%temp, %r23}, %fd33;
	}
	add.s32 	%r24, %r23, 1048576;
	mov.b64 	%fd45, {%r22, %r24};
	fma.rn.f64 	%fd46, %fd21, %fd45, %fd44;
	mul.rn.f64 	%fd47, %fd42, %fd21;
	neg.f64 	%fd48, %fd47;
	fma.rn.f64 	%fd49, %fd42, %fd21, %fd48;
	fma.rn.f64 	%fd50, %fd42, %fd33, %fd49;
	fma.rn.f64 	%fd51, %fd46, %fd21, %fd50;
	mul.rn.f64 	%fd52, %fd39, %fd47;
	neg.f64 	%fd53, %fd52;
	fma.rn.f64 	%fd54, %fd39, %fd47, %fd53;
	fma.rn.f64 	%fd55, %fd39, %fd51, %fd54;
	fma.rn.f64 	%fd56, %fd41, %fd47, %fd55;
	add.f64 	%fd57, %fd52, %fd56;
	sub.f64 	%fd58, %fd52, %fd57;
	add.f64 	%fd59, %fd56, %fd58;
	add.f64 	%fd60, %fd21, %fd57;
	sub.f64 	%fd61, %fd21, %fd60;
	add.f64 	%fd62, %fd57, %fd61;
	add.f64 	%fd63, %fd59, %fd62;
	add.f64 	%fd64, %fd33, %fd63;
	add.f64 	%fd65, %fd60, %fd64;
	sub.f64 	%fd66, %fd60, %fd65;
	add.f64 	%fd67, %fd64, %fd66;
	xor.b32  	%r25, %r48, -2147483648;
	mov.b32 	%r26, 1127219200;
	mov.b64 	%fd68, {%r25, %r26};
	mov.b32 	%r27, -2147483648;
	mov.b64 	%fd69, {%r27, %r26};
	sub.f64 	%fd70, %fd68, %fd69;
	fma.rn.f64 	%fd71, %fd70, 0d3FE62E42FEFA39EF, %fd65;
	fma.rn.f64 	%fd72, %fd70, 0dBFE62E42FEFA39EF, %fd71;
	sub.f64 	%fd73, %fd72, %fd65;
	sub.f64 	%fd74, %fd67, %fd73;
	fma.rn.f64 	%fd75, %fd70, 0d3C7ABC9E3B39803F, %fd74;
	add.f64 	%fd76, %fd71, %fd75;
	sub.f64 	%fd77, %fd71, %fd76;
	add.f64 	%fd78, %fd75, %fd77;
	{
	.reg .b32 %temp; 
	mov.b64 	{%temp, %r28}, %fd11;
	}
	{
	.reg .b32 %temp; 
	mov.b64 	{%r29, %temp}, %fd11;
	}
	shl.b32 	%r30, %r28, 1;
	setp.gt.u32 	%p3, %r30, -33554433;
	and.b32  	%r31, %r28, -15728641;
	selp.b32 	%r32, %r31, %r28, %p3;
	mov.b64 	%fd79, {%r29, %r32};
	mul.rn.f64 	%fd80, %fd76, %fd79;
	neg.f64 	%fd81, %fd80;
	fma.rn.f64 	%fd82, %fd76, %fd79, %fd81;
	fma.rn.f64 	%fd83, %fd78, %fd79, %fd82;
	add.f64 	%fd4, %fd80, %fd83;
	sub.f64 	%fd84, %fd80, %fd4;
	add.f64 	%fd5, %fd83, %fd84;
	fma.rn.f64 	%fd85, %fd4, 0d3FF71547652B82FE, 0d4338000000000000;
	{
	.reg .b32 %temp; 
	mov.b64 	{%r13, %temp}, %fd85;
	}
	mov.f64 	%fd86, 0dC338000000000000;
	add.rn.f64 	%fd87, %fd85, %fd86;
	fma.rn.f64 	%fd88, %fd87, 0dBFE62E42FEFA39EF, %fd4;
	fma.rn.f64 	%fd89, %fd87, 0dBC7ABC9E3B39803F, %fd88;
	fma.rn.f64 	%fd90, %fd89, 0d3E5ADE1569CE2BDF, 0d3E928AF3FCA213EA;
	fma.rn.f64 	%fd91, %fd90, %fd89, 0d3EC71DEE62401315;
	fma.rn.f64 	%fd92, %fd91, %fd89, 0d3EFA01997C89EB71;
	fma.rn.f64 	%fd93, %fd92, %fd89, 0d3F2A01A014761F65;
	fma.rn.f64 	%fd94, %fd93, %fd89, 0d3F56C16C1852B7AF;
	fma.rn.f64 	%fd95, %fd94, %fd89, 0d3F81111111122322;
	fma.rn.f64 	%fd96, %fd95, %fd89, 0d3FA55555555502A1;
	fma.rn.f64 	%fd97, %fd96, %fd89, 0d3FC5555555555511;
	fma.rn.f64 	%fd98, %fd97, %fd89, 0d3FE000000000000B;
	fma.rn.f64 	%fd99, %fd98, %fd89, 0d3FF0000000000000;
	fma.rn.f64 	%fd100, %fd99, %fd89, 0d3FF0000000000000;
	{
	.reg .b32 %temp; 
	mov.b64 	{%r14, %temp}, %fd100;
	}
	{
	.reg .b32 %temp; 
	mov.b64 	{%temp, %r15}, %fd100;
	}
	shl.b32 	%r33, %r13, 20;
	add.s32 	%r34, %r33, %r15;
	mov.b64 	%fd108, {%r14, %r34};
	{
	.reg .b32 %temp; 
	mov.b64 	{%temp, %r35}, %fd4;
	}
	mov.b32 	%f2, %r35;
	abs.f32 	%f1, %f2;
	setp.lt.f32 	%p4, %f1, 0f4086232B;
	@%p4 bra 	$L__BB3_7;
	setp.lt.f64 	%p5, %fd4, 0d0000000000000000;
	add.f64 	%fd101, %fd4, 0d7FF0000000000000;
	selp.f64 	%fd108, 0d0000000000000000, %fd101, %p5;
	setp.geu.f32 	%p6, %f1, 0f40874800;
	@%p6 bra 	$L__BB3_7;
	shr.u32 	%r36, %r13, 31;
	add.s32 	%r37, %r13, %r36;
	shr.s32 	%r38, %r37, 1;
	shl.b32 	%r39, %r38, 20;
	add.s32 	%r40, %r15, %r39;
	mov.b64 	%fd102, {%r14, %r40};
	sub.s32 	%r41, %r13, %r38;
	shl.b32 	%r42, %r41, 20;
	add.s32 	%r43, %r42, 1072693248;
	mov.b32 	%r44, 0;
	mov.b64 	%fd103, {%r44, %r43};
	mul.f64 	%fd108, %fd103, %fd102;
$L__BB3_7:
	abs.f64 	%fd104, %fd108;
	setp.eq.f64 	%p7, %fd104, 0d7FF0000000000000;
	fma.rn.f64 	%fd105, %fd108, %fd5, %fd108;
	selp.f64 	%fd106, %fd108, %fd105, %p7;
	st.param.f64 	[func_retval0], %fd106;
	ret;

}


// ===== COMPILED SASS (sm_100) =====

	.target	sm_100

	.elftype	@"ET_EXEC"


//--------------------- .note.nv.tkinfo           --------------------------
	.section	.note.nv.tkinfo,"",@"SHT_NOTE"
	.sectionflags	@"SHF_NOTE_NV_TKINFO"
	.tkinfo
        /*0018*/ 	.word	0x00000002
        /*0030*/ 	.string	""
        /*0030*/ 	.string	"ptxas"
        /*0030*/ 	.string	"Cuda compilation tools, release 13.0, V13.0.88"
        /*0030*/ 	.string	"Build cuda_13.0.r13.0/compiler.36424714_0"
        /*0030*/ 	.string	"-arch sm_100 -m 64 "



//--------------------- .note.nv.cuinfo           --------------------------
	.section	.note.nv.cuinfo,"",@"SHT_NOTE"
	.sectionflags	@"SHF_NOTE_NV_CUINFO"
        /*0018*/ 	.short	0x0002
        /*001a*/ 	.short	0x0064
        /*001c*/ 	.short	0x0082
	.zero		2


//--------------------- .nv.info                  --------------------------
	.section	.nv.info,"",@"SHT_CUDA_INFO"
	.align	4


	//----- nvinfo : EIATTR_REGCOUNT
	.align		4
        /*0000*/ 	.byte	0x04, 0x2f
        /*0002*/ 	.short	(.L_1 - .L_0)
	.align		4
.L_0:
        /*0004*/ 	.word	index@(_Z7RGB2LABP9pixel_RGBiiP9pixel_XYZ)
        /*0008*/ 	.word	0x0000001e


	//----- nvinfo : EIATTR_FRAME_SIZE
	.align		4
.L_1:
        /*000c*/ 	.byte	0x04, 0x11
        /*000e*/ 	.short	(.L_3 - .L_2)
	.align		4
.L_2:
        /*0010*/ 	.word	index@($_Z7RGB2LABP9pixel_RGBiiP9pixel_XYZ$__internal_accurate_pow)
        /*0014*/ 	.word	0x00000000


	//----- nvinfo : EIATTR_FRAME_SIZE
	.align		4
.L_3:
        /*0018*/ 	.byte	0x04, 0x11
        /*001a*/ 	.short	(.L_5 - .L_4)
	.align		4
.L_4:
        /*001c*/ 	.word	index@($__internal_3_$__cuda_sm20_div_rn_f64_full)
        /*0020*/ 	.word	0x00000000


	//----- nvinfo : EIATTR_FRAME_SIZE
	.align		4
.L_5:
        /*0024*/ 	.byte	0x04, 0x11
        /*0026*/ 	.short	(.L_7 - .L_6)
	.align		4
.L_6:
        /*0028*/ 	.word	index@(_Z7RGB2LABP9pixel_RGBiiP9pixel_XYZ)
        /*002c*/ 	.word	0x00000000


	//----- nvinfo : EIATTR_REGCOUNT
	.align		4
.L_7:
        /*0030*/ 	.byte	0x04, 0x2f
        /*0032*/ 	.short	(.L_9 - .L_8)
	.align		4
.L_8:
        /*0034*/ 	.word	index@(_Z16label_assignmentPiP9pixel_XYZP5pointiiiiPfi)
        /*0038*/ 	.word	0x00000030


	//----- nvinfo : EIATTR_FRAME_SIZE
	.align		4
.L_9:
        /*003c*/ 	.byte	0x04, 0x11
        /*003e*/ 	.short	(.L_11 - .L_10)
	.align		4
.L_10:
        /*0040*/ 	.word	index@($_Z16label_assignmentPiP9pixel_XYZP5pointiiiiPfi$__internal_accurate_pow)
        /*0044*/ 	.word	0x00000000


	//----- nvinfo : EIATTR_FRAME_SIZE
	.align		4
.L_11:
        /*0048*/ 	.byte	0x04, 0x11
        /*004a*/ 	.short	(.L_13 - .L_12)
	.align		4
.L_12:
        /*004c*/ 	.word	index@($__internal_2_$__cuda_sm3x_div_rn_noftz_f32_slowpath)
        /*0050*/ 	.word	0x00000000


	//----- nvinfo : EIATTR_FRAME_SIZE
	.align		4
.L_13:
        /*0054*/ 	.byte	0x04, 0x11
        /*0056*/ 	.short	(.L_15 - .L_14)
	.align		4
.L_14:
        /*0058*/ 	.word	index@($__internal_1_$__cuda_sm20_sqrt_rn_f32_slowpath)
        /*005c*/ 	.word	0x00000000


	//----- nvinfo : EIATTR_FRAME_SIZE
	.align		4
.L_15:
        /*0060*/ 	.byte	0x04, 0x11
        /*0062*/ 	.short	(.L_17 - .L_16)
	.align		4
.L_16:
        /*0064*/ 	.word	index@($__internal_0_$__cuda_sm20_dsqrt_rn_f64_mediumpath_v1)
        /*0068*/ 	.word	0x00000000


	//----- nvinfo : EIATTR_FRAME_SIZE
	.align		4
.L_17:
        /*006c*/ 	.byte	0x04, 0x11
        /*006e*/ 	.short	(.L_19 - .L_18)
	.align		4
.L_18:
        /*0070*/ 	.word	index@(_Z16label_assignmentPiP9pixel_XYZP5pointiiiiPfi)
        /*0074*/ 	.word	0x00000000


	//----- nvinfo : EIATTR_REGCOUNT
	.align		4
.L_19:
        /*0078*/ 	.byte	0x04, 0x2f
        /*007a*/ 	.short	(.L_21 - .L_20)
	.align		4
.L_20:
        /*007c*/ 	.word	index@(_Z14update_centresPiP5pointiiii)
        /*0080*/ 	.word	0x00000020


	//----- nvinfo : EIATTR_FRAME_SIZE
	.align		4
.L_21:
        /*0084*/ 	.byte	0x04, 0x11
        /*0086*/ 	.short	(.L_23 - .L_22)
	.align		4
.L_22:
        /*0088*/ 	.word	index@(_Z14update_centresPiP5pointiiii)
        /*008c*/ 	.word	0x00000000


	//----- nvinfo : EIATTR_MIN_STACK_SIZE
	.align		4
.L_23:
        /*0090*/ 	.byte	0x04, 0x12
        /*0092*/ 	.short	(.L_25 - .L_24)
	.align		4
.L_24:
        /*0094*/ 	.word	index@(_Z14update_centresPiP5pointiiii)
        /*0098*/ 	.word	0x00000000


	//----- nvinfo : EIATTR_MIN_STACK_SIZE
	.align		4
.L_25:
        /*009c*/ 	.byte	0x04, 0x12
        /*009e*/ 	.short	(.L_27 - .L_26)
	.align		4
.L_26:
        /*00a0*/ 	.word	index@(_Z16label_assignmentPiP9pixel_XYZP5pointiiiiPfi)
        /*00a4*/ 	.word	0x00000000


	//----- nvinfo : EIATTR_MIN_STACK_SIZE
	.align		4
.L_27:
        /*00a8*/ 	.byte	0x04, 0x12
        /*00aa*/ 	.short	(.L_29 - .L_28)
	.align		4
.L_28:
        /*00ac*/ 	.word	index@(_Z7RGB2LABP9pixel_RGBiiP9pixel_XYZ)
        /*00b0*/ 	.word	0x00000000
.L_29:


//--------------------- .nv.compat                --------------------------
	.section	.nv.compat,"",@"SHT_CUDA_COMPAT_INFO"
	.align	4
        /*0000*/ 	.byte	0x02, 0x09, 0x00, 0x00, 0x02, 0x02, 0x01, 0x00, 0x02, 0x05, 0x05, 0x00, 0x03, 0x07, 0x01, 0x01
        /*0010*/ 	.byte	0x02, 0x03, 0x00, 0x00, 0x02, 0x06, 0x01, 0x00, 0x04, 0x0b, 0x08, 0x00, 0x01, 0x00, 0x00, 0x00
        /*0020*/ 	.byte	0x00, 0x00, 0x00, 0x00


//--------------------- .nv.info._Z14update_centresPiP5pointiiii --------------------------
	.section	.nv.info._Z14update_centresPiP5pointiiii,"",@"SHT_CUDA_INFO"
	.sectionflags	@""
	.align	4


	//----- nvinfo : EIATTR_CUDA_API_VERSION
	.align		4
        /*0000*/ 	.byte	0x04, 0x37
        /*0002*/ 	.short	(.L_31 - .L_30)
.L_30:
        /*0004*/ 	.word	0x00000082


	//----- nvinfo : EIATTR_KPARAM_INFO
	.align		4
.L_31:
        /*0008*/ 	.byte	0x04, 0x17
        /*000a*/ 	.short	(.L_33 - .L_32)
.L_32:
        /*000c*/ 	.word	0x00000000
        /*0010*/ 	.short	0x0005
        /*0012*/ 	.short	0x001c
        /*0014*/ 	.byte	0x00, 0xf0, 0x11, 0x00


	//----- nvinfo : EIATTR_KPARAM_INFO
	.align		4
.L_33:
        /*0018*/ 	.byte	0x04, 0x17
        /*001a*/ 	.short	(.L_35 - .L_34)
.L_34:
        /*001c*/ 	.word	0x00000000
        /*0020*/ 	.short	0x0004
        /*0022*/ 	.short	0x0018
        /*0024*/ 	.byte	0x00, 0xf0, 0x11, 0x00


	//----- nvinfo : EIATTR_KPARAM_INFO
	.align		4
.L_35:
        /*0028*/ 	.byte	0x04, 0x17
        /*002a*/ 	.short	(.L_37 - .L_36)
.L_36:
        /*002c*/ 	.word	0x00000000
        /*0030*/ 	.short	0x0003
        /*0032*/ 	.short	0x0014
        /*0034*/ 	.byte	0x00, 0xf0, 0x11, 0x00


	//----- nvinfo : EIATTR_KPARAM_INFO
	.align		4
.L_37:
        /*0038*/ 	.byte	0x04, 0x17
        /*003a*/ 	.short	(.L_39 - .L_38)
.L_38:
        /*003c*/ 	.word	0x00000000
        /*0040*/ 	.short	0x0002
        /*0042*/ 	.short	0x0010
        /*0044*/ 	.byte	0x00, 0xf0, 0x11, 0x00


	//----- nvinfo : EIATTR_KPARAM_INFO
	.align		4
.L_39:
        /*0048*/ 	.byte	0x04, 0x17
        /*004a*/ 	.short	(.L_41 - .L_40)
.L_40:
        /*004c*/ 	.word	0x00000000
        /*0050*/ 	.short	0x0001
        /*0052*/ 	.short	0x0008
        /*0054*/ 	.byte	0x00, 0xf5, 0x21, 0x00


	//----- nvinfo : EIATTR_KPARAM_INFO
	.align		4
.L_41:
        /*0058*/ 	.byte	0x04, 0x17
        /*005a*/ 	.short	(.L_43 - .L_42)
.L_42:
        /*005c*/ 	.word	0x00000000
        /*0060*/ 	.short	0x0000
        /*0062*/ 	.short	0x0000
        /*0064*/ 	.byte	0x00, 0xf5, 0x21, 0x00


	//----- nvinfo : EIATTR_SPARSE_MMA_MASK
	.align		4
.L_43:
        /*0068*/ 	.byte	0x03, 0x50
        /*006a*/ 	.short	0x0000


	//----- nvinfo : EIATTR_MAXREG_COUNT
	.align		4
        /*006c*/ 	.byte	0x03, 0x1b
        /*006e*/ 	.short	0x00ff


	//----- nvinfo : EIATTR_MERCURY_ISA_VERSION
	.align		4
        /*0070*/ 	.byte	0x03, 0x5f
        /*0072*/ 	.short	0x0101


	//----- nvinfo : EIATTR_VRC_CTA_INIT_COUNT
	.align		4
        /*0074*/ 	.byte	0x02, 0x4a
	.zero		1
	.zero		1


	//----- nvinfo : EIATTR_EXIT_INSTR_OFFSETS
	.align		4
        /*0078*/ 	.byte	0x04, 0x1c
        /*007a*/ 	.short	(.L_45 - .L_44)


	//   ....[0]....
.L_44:
        /*007c*/ 	.word	0x00000090


	//   ....[1]....
        /*0080*/ 	.word	0x00000e90


	//   ....[2]....
        /*0084*/ 	.word	0x00001130


	//----- nvinfo : EIATTR_CRS_STACK_SIZE
	.align		4
.L_45:
        /*0088*/ 	.byte	0x04, 0x1e
        /*008a*/ 	.short	(.L_47 - .L_46)
.L_46:
        /*008c*/ 	.word	0x00000000


	//----- nvinfo : EIATTR_CBANK_PARAM_SIZE
	.align		4
.L_47:
        /*0090*/ 	.byte	0x03, 0x19
        /*0092*/ 	.short	0x0020


	//----- nvinfo : EIATTR_PARAM_CBANK
	.align		4
        /*0094*/ 	.byte	0x04, 0x0a
        /*0096*/ 	.short	(.L_49 - .L_48)
	.align		4
.L_48:
        /*0098*/ 	.word	index@(.nv.constant0._Z14update_centresPiP5pointiiii)
        /*009c*/ 	.short	0x0380
        /*009e*/ 	.short	0x0020


	//----- nvinfo : EIATTR_SW_WAR
	.align		4
.L_49:
        /*00a0*/ 	.byte	0x04, 0x36
        /*00a2*/ 	.short	(.L_51 - .L_50)
.L_50:
        /*00a4*/ 	.word	0x00000008
.L_51:


//--------------------- .nv.info._Z16label_assignmentPiP9pixel_XYZP5pointiiiiPfi --------------------------
	.section	.nv.info._Z16label_assignmentPiP9pixel_XYZP5pointiiiiPfi,"",@"SHT_CUDA_INFO"
	.sectionflags	@""
	.align	4


	//----- nvinfo : EIATTR_CUDA_API_VERSION
	.align		4
        /*0000*/ 	.byte	0x04, 0x37
        /*0002*/ 	.short	(.L_53 - .L_52)
.L_52:
        /*0004*/ 	.word	0x00000082


	//----- nvinfo : EIATTR_KPARAM_INFO
	.align		4
.L_53:
        /*0008*/ 	.byte	0x04, 0x17
        /*000a*/ 	.short	(.L_55 - .L_54)
.L_54:
        /*000c*/ 	.word	0x00000000
        /*0010*/ 	.short	0x0008
        /*0012*/ 	.short	0x0030
        /*0014*/ 	.byte	0x00, 0xf0, 0x11, 0x00


	//----- nvinfo : EIATTR_KPARAM_INFO
	.align		4
.L_55:
        /*0018*/ 	.byte	0x04, 0x17
        /*001a*/ 	.short	(.L_57 - .L_56)
.L_56:
        /*001c*/ 	.word	0x00000000
        /*0020*/ 	.short	0x0007
        /*0022*/ 	.short	0x0028
        /*0024*/ 	.byte	0x00, 0xf5, 0x21, 0x00


	//----- nvinfo : EIATTR_KPARAM_INFO
	.align		4
.L_57:
        /*0028*/ 	.byte	0x04, 0x17
        /*002a*/ 	.short	(.L_59 - .L_58)
.L_58:
        /*002c*/ 	.word	0x00000000
        /*0030*/ 	.short	0x0006
        /*0032*/ 	.short	0x0024
        /*0034*/ 	.byte	0x00, 0xf0, 0x11, 0x00


	//----- nvinfo : EIATTR_KPARAM_INFO
	.align		4
.L_59:
        /*0038*/ 	.byte	0x04, 0x17
        /*003a*/ 	.short	(.L_61 - .L_60)
.L_60:
        /*003c*/ 	.word	0x00000000
        /*0040*/ 	.short	0x0005
        /*0042*/ 	.short	0x0020
        /*0044*/ 	.byte	0x00, 0xf0, 0x11, 0x00


	//----- nvinfo : EIATTR_KPARAM_INFO
	.align		4
.L_61:
        /*0048*/ 	.byte	0x04, 0x17
        /*004a*/ 	.short	(.L_63 - .L_62)
.L_62:
        /*004c*/ 	.word	0x00000000
        /*0050*/ 	.short	0x0004
        /*0052*/ 	.short	0x001c
        /*0054*/ 	.byte	0x00, 0xf0, 0x11, 0x00


	//----- nvinfo : EIATTR_KPARAM_INFO
	.align		4
.L_63:
        /*0058*/ 	.byte	0x04, 0x17
        /*005a*/ 	.short	(.L_65 - .L_64)
.L_64:
        /*005c*/ 	.word	0x00000000
        /*0060*/ 	.short	0x0003
        /*0062*/ 	.short	0x0018
        /*0064*/ 	.byte	0x00, 0xf0, 0x11, 0x00


	//----- nvinfo : EIATTR_KPARAM_INFO
	.align		4
.L_65:
        /*0068*/ 	.byte	0x04, 0x17
        /*006a*/ 	.short	(.L_67 - .L_66)
.L_66:
        /*006c*/ 	.word	0x00000000
        /*0070*/ 	.short	0x0002
        /*0072*/ 	.short	0x0010
        /*0074*/ 	.byte	0x00, 0xf5, 0x21, 0x00


	//----- nvinfo : EIATTR_KPARAM_INFO
	.align		4
.L_67:
        /*0078*/ 	.byte	0x04, 0x17
        /*007a*/ 	.short	(.L_69 - .L_68)
.L_68:
        /*007c*/ 	.word	0x00000000
        /*0080*/ 	.short	0x0001
        /*0082*/ 	.short	0x0008
        /*0084*/ 	.byte	0x00, 0xf5, 0x21, 0x00


	//----- nvinfo : EIATTR_KPARAM_INFO
	.align		4
.L_69:
        /*0088*/ 	.byte	0x04, 0x17
        /*008a*/ 	.short	(.L_71 - .L_70)
.L_70:
        /*008c*/ 	.word	0x00000000
        /*0090*/ 	.short	0x0000
        /*0092*/ 	.short	0x0000
        /*0094*/ 	.byte	0x00, 0xf5, 0x21, 0x00


	//----- nvinfo : EIATTR_SPARSE_MMA_MASK
	.align		4
.L_71:
        /*0098*/ 	.byte	0x03, 0x50
        /*009a*/ 	.short	0x0000


	//----- nvinfo : EIATTR_MAXREG_COUNT
	.align		4
        /*009c*/ 	.byte	0x03, 0x1b
        /*009e*/ 	.short	0x00ff


	//----- nvinfo : EIATTR_MERCURY_ISA_VERSION
	.align		4
        /*00a0*/ 	.byte	0x03, 0x5f
        /*00a2*/ 	.short	0x0101


	//----- nvinfo : EIATTR_VRC_CTA_INIT_COUNT
	.align		4
        /*00a4*/ 	.byte	0x02, 0x4a
	.zero		1
	.zero		1


	//----- nvinfo : EIATTR_EXIT_INSTR_OFFSETS
	.align		4
        /*00a8*/ 	.byte	0x04, 0x1c
        /*00aa*/ 	.short	(.L_73 - .L_72)


	//   ....[0]....
.L_72:
        /*00ac*/ 	.word	0x00000070


	//   ....[1]....
        /*00b0*/ 	.word	0x00000140


	//   ....[2]....
        /*00b4*/ 	.word	0x00001a40


	//----- nvinfo : EIATTR_CRS_STACK_SIZE
	.align		4
.L_73:
        /*00b8*/ 	.byte	0x04, 0x1e
        /*00ba*/ 	.short	(.L_75 - .L_74)
.L_74:
        /*00bc*/ 	.word	0x00000000


	//----- nvinfo : EIATTR_CBANK_PARAM_SIZE
	.align		4
.L_75:
        /*00c0*/ 	.byte	0x03, 0x19
        /*00c2*/ 	.short	0x0034


	//----- nvinfo : EIATTR_PARAM_CBANK
	.align		4
        /*00c4*/ 	.byte	0x04, 0x0a
        /*00c6*/ 	.short	(.L_77 - .L_76)
	.align		4
.L_76:
        /*00c8*/ 	.word	index@(.nv.constant0._Z16label_assignmentPiP9pixel_XYZP5pointiiiiPfi)
        /*00cc*/ 	.short	0x0380
        /*00ce*/ 	.short	0x0034


	//----- nvinfo : EIATTR_SW_WAR
	.align		4
.L_77:
        /*00d0*/ 	.byte	0x04, 0x36
        /*00d2*/ 	.short	(.L_79 - .L_78)
.L_78:
        /*00d4*/ 	.word	0x00000008
.L_79:


//--------------------- .nv.info._Z7RGB2LABP9pixel_RGBiiP9pixel_XYZ --------------------------
	.section	.nv.info._Z7RGB2LABP9pixel_RGBiiP9pixel_XYZ,"",@"SHT_CUDA_INFO"
	.sectionflags	@""
	.align	4


	//----- nvinfo : EIATTR_CUDA_API_VERSION
	.align		4
        /*0000*/ 	.byte	0x04, 0x37
        /*0002*/ 	.short	(.L_81 - .L_80)
.L_80:
        /*0004*/ 	.word	0x00000082


	//----- nvinfo : EIATTR_KPARAM_INFO
	.align		4
.L_81:
        /*0008*/ 	.byte	0x04, 0x17
        /*000a*/ 	.short	(.L_83 - .L_82)
.L_82:
        /*000c*/ 	.word	0x00000000
        /*0010*/ 	.short	0x0003
        /*0012*/ 	.short	0x0010
        /*0014*/ 	.byte	0x00, 0xf5, 0x21, 0x00


	//----- nvinfo : EIATTR_KPARAM_INFO
	.align		4
.L_83:
        /*0018*/ 	.byte	0x04, 0x17
        /*001a*/ 	.short	(.L_85 - .L_84)
.L_84:
        /*001c*/ 	.word	0x00000000
        /*0020*/ 	.short	0x0002
        /*0022*/ 	.short	0x000c
        /*0024*/ 	.byte	0x00, 0xf0, 0x11, 0x00


	//----- nvinfo : EIATTR_KPARAM_INFO
	.align		4
.L_85:
        /*0028*/ 	.byte	0x04, 0x17
        /*002a*/ 	.short	(.L_87 - .L_86)
.L_86:
        /*002c*/ 	.word	0x00000000
        /*0030*/ 	.short	0x0001
        /*0032*/ 	.short	0x0008
        /*0034*/ 	.byte	0x00, 0xf0, 0x11, 0x00


	//----- nvinfo : EIATTR_KPARAM_INFO
	.align		4
.L_87:
        /*0038*/ 	.byte	0x04, 0x17
        /*003a*/ 	.short	(.L_89 - .L_88)
.L_88:
        /*003c*/ 	.word	0x00000000
        /*0040*/ 	.short	0x0000
        /*0042*/ 	.short	0x0000
        /*0044*/ 	.byte	0x00, 0xf5, 0x21, 0x00


	//----- nvinfo : EIATTR_SPARSE_MMA_MASK
	.align		4
.L_89:
        /*0048*/ 	.byte	0x03, 0x50
        /*004a*/ 	.short	0x0000


	//----- nvinfo : EIATTR_MAXREG_COUNT
	.align		4
        /*004c*/ 	.byte	0x03, 0x1b
        /*004e*/ 	.short	0x00ff


	//----- nvinfo : EIATTR_MERCURY_ISA_VERSION
	.align		4
        /*0050*/ 	.byte	0x03, 0x5f
        /*0052*/ 	.short	0x0101


	//----- nvinfo : EIATTR_VRC_CTA_INIT_COUNT
	.align		4
        /*0054*/ 	.byte	0x02, 0x4a
	.zero		1
	.zero		1


	//----- nvinfo : EIATTR_EXIT_INSTR_OFFSETS
	.align		4
        /*0058*/ 	.byte	0x04, 0x1c
        /*005a*/ 	.short	(.L_91 - .L_90)


	//   ....[0]....
.L_90:
        /*005c*/ 	.word	0x000000d0


	//   ....[1]....
        /*0060*/ 	.word	0x000011c0


	//----- nvinfo : EIATTR_CRS_STACK_SIZE
	.align		4
.L_91:
        /*0064*/ 	.byte	0x04, 0x1e
        /*0066*/ 	.short	(.L_93 - .L_92)
.L_92:
        /*0068*/ 	.word	0x00000000


	//----- nvinfo : EIATTR_CBANK_PARAM_SIZE
	.align		4
.L_93:
        /*006c*/ 	.byte	0x03, 0x19
        /*006e*/ 	.short	0x0018


	//----- nvinfo : EIATTR_PARAM_CBANK
	.align		4
        /*0070*/ 	.byte	0x04, 0x0a
        /*0072*/ 	.short	(.L_95 - .L_94)
	.align		4
.L_94:
        /*0074*/ 	.word	index@(.nv.constant0._Z7RGB2LABP9pixel_RGBiiP9pixel_XYZ)
        /*0078*/ 	.short	0x0380
        /*007a*/ 	.short	0x0018


	//----- nvinfo : EIATTR_SW_WAR
	.align		4
.L_95:
        /*007c*/ 	.byte	0x04, 0x36
        /*007e*/ 	.short	(.L_97 - .L_96)
.L_96:
        /*0080*/ 	.word	0x00000008
.L_97:


//--------------------- .nv.callgraph             --------------------------
	.section	.nv.callgraph,"",@"SHT_CUDA_CALLGRAPH"
	.align	4
	.sectionentsize	8
	.align		4
        /*0000*/ 	.word	0x00000000
	.align		4
        /*0004*/ 	.word	0xffffffff
	.align		4
        /*0008*/ 	.word	0x00000000
	.align		4
        /*000c*/ 	.word	0xfffffffe
	.align		4
        /*0010*/ 	.word	0x00000000
	.align		4
        /*0014*/ 	.word	0xfffffffd
	.align		4
        /*0018*/ 	.word	0x00000000
	.align		4
        /*001c*/ 	.word	0xfffffffc


//--------------------- .text._Z14update_centresPiP5pointiiii --------------------------
	.section	.text._Z14update_centresPiP5pointiiii,"ax",@progbits
	.align	128
        .global         _Z14update_centresPiP5pointiiii
        .type           _Z14update_centresPiP5pointiiii,@function
        .size           _Z14update_centresPiP5pointiiii,(.L_x_92 - _Z14update_centresPiP5pointiiii)
        .other          _Z14update_centresPiP5pointiiii,@"STO_CUDA_ENTRY STV_DEFAULT"
_Z14update_centresPiP5pointiiii:
.text._Z14update_centresPiP5pointiiii:
[----:B------:R-:W-:Y:S01]  /*0000*/  LDC R1, c[0x0][0x37c] ;  /* 0x0000df00ff017b82 */ /* 0x000fe20000000800 */
[----:B------:R-:W0:Y:S07]  /*0010*/  S2R R3, SR_TID.X ;  /* 0x0000000000037919 */ /* 0x000e2e0000002100 */
[----:B------:R-:W0:Y:S01]  /*0020*/  S2UR UR4, SR_CTAID.X ;  /* 0x00000000000479c3 */ /* 0x000e220000002500 */
[----:B------:R-:W1:Y:S07]  /*0030*/  LDCU UR5, c[0x0][0x39c] ;  /* 0x00007380ff0577ac */ /* 0x000e6e0008000800 */
[----:B------:R-:W0:Y:S02]  /*0040*/  LDC R0, c[0x0][0x360] ;  /* 0x0000d800ff007b82 */ /* 0x000e240000000800 */
[----:B0-----:R-:W-:Y:S01]  /*0050*/  IMAD R0, R0, UR4, R3 ;  /* 0x0000000400007c24 */ /* 0x001fe2000f8e0203 */
[----:B-1----:R-:W-:-:S04]  /*0060*/  USHF.R.S32.HI UR4, URZ, 0x1f, UR5 ;  /* 0x0000001fff047899 */ /* 0x002fc80008011405 */
[----:B------:R-:W-:-:S04]  /*0070*/  ISETP.GE.U32.AND P0, PT, R0, UR5, PT ;  /* 0x0000000500007c0c */ /* 0x000fc8000bf06070 */
[----:B------:R-:W-:-:S13]  /*0080*/  ISETP.GE.U32.AND.EX P0, PT, RZ, UR4, PT, P0 ;  /* 0x00000004ff007c0c */ /* 0x000fda000bf06100 */
[----:B------:R-:W-:Y:S05]  /*0090*/  @P0 EXIT ;  /* 0x000000000000094d */ /* 0x000fea0003800000 */
[----:B------:R-:W0:Y:S01]  /*00a0*/  LDCU.64 UR6, c[0x0][0x388] ;  /* 0x00007100ff0677ac */ /* 0x000e220008000a00 */
[----:B------:R-:W1:Y:S01]  /*00b0*/  LDC.64 R8, c[0x0][0x390] ;  /* 0x0000e400ff087b82 */ /* 0x000e620000000a00 */
[----:B------:R-:W2:Y:S07]  /*00c0*/  LDCU.64 UR4, c[0x0][0x358] ;  /* 0x00006b00ff0477ac */ /* 0x000eae0008000a00 */
[----:B------:R-:W3:Y:S08]  /*00d0*/  LDC R4, c[0x0][0x398] ;  /* 0x0000e600ff047b82 */ /* 0x000ef00000000800 */
[----:B------:R-:W4:Y:S01]  /*00e0*/  LDC.64 R12, c[0x0][0x380] ;  /* 0x0000e000ff0c7b82 */ /* 0x000f220000000a00 */
[----:B0-----:R-:W-:-:S04]  /*00f0*/  LEA R14, P0, R0, UR6, 0x3 ;  /* 0x00000006000e7c11 */ /* 0x001fc8000f8018ff */
[----:B------:R-:W-:-:S05]  /*0100*/  LEA.HI.X R15, R0, UR7, RZ, 0x3, P0 ;  /* 0x00000007000f7c11 */ /* 0x000fca00080f1cff */
[----:B--2---:R-:W1:Y:S04]  /*0110*/  LDG.E R5, desc[UR4][R14.64] ;  /* 0x000000040e057981 */ /* 0x004e68000c1e1900 */
[----:B------:R-:W2:Y:S01]  /*0120*/  LDG.E R7, desc[UR4][R14.64+0x4] ;  /* 0x000004040e077981 */ /* 0x000ea2000c1e1900 */
[----:B------:R-:W-:Y:S01]  /*0130*/  BSSY.RECONVERGENT B1, `(.L_x_0) ;  /* 0x00000d4000017945 */ /* 0x000fe20003800200 */
[----:B------:R-:W-:Y:S02]  /*0140*/  IMAD.MOV.U32 R29, RZ, RZ, RZ ;  /* 0x000000ffff1d7224 */ /* 0x000fe400078e00ff */
[----:B------:R-:W-:Y:S02]  /*0150*/  IMAD.MOV.U32 R25, RZ, RZ, RZ ;  /* 0x000000ffff197224 */ /* 0x000fe400078e00ff */
[C-C-:B-1----:R-:W-:Y:S01]  /*0160*/  IMAD.IADD R0, R5.reuse, 0x1, R8.reuse ;  /* 0x0000000105007824 */ /* 0x142fe200078e0208 */
[C---:B------:R-:W-:Y:S01]  /*0170*/  ISETP.GE.AND P0, PT, R5.reuse, R8, PT ;  /* 0x000000080500720c */ /* 0x040fe20003f06270 */
[----:B------:R-:W-:-:S02]  /*0180*/  IMAD.IADD R2, R5, 0x1, -R8 ;  /* 0x0000000105027824 */ /* 0x000fc400078e0a08 */
[C-C-:B--2---:R-:W-:Y:S01]  /*0190*/  IMAD.IADD R3, R7.reuse, 0x1, R8.reuse ;  /* 0x0000000107037824 */ /* 0x144fe200078e0208 */
[-C--:B------:R-:W-:Y:S01]  /*01a0*/  ISETP.GE.AND P1, PT, R0, R9.reuse, PT ;  /* 0x000000090000720c */ /* 0x080fe20003f26270 */
[C---:B------:R-:W-:Y:S01]  /*01b0*/  IMAD.IADD R6, R7.reuse, 0x1, -R8 ;  /* 0x0000000107067824 */ /* 0x040fe200078e0a08 */
[----:B------:R-:W-:Y:S01]  /*01c0*/  SEL R11, R2, RZ, P0 ;  /* 0x000000ff020b7207 */ /* 0x000fe20000000000 */
[----:B------:R-:W-:Y:S01]  /*01d0*/  IMAD R5, R7, R9, R5 ;  /* 0x0000000907057224 */ /* 0x000fe200078e0205 */
[----:B---3--:R-:W-:Y:S02]  /*01e0*/  ISETP.GE.AND P2, PT, R3, R4, PT ;  /* 0x000000040300720c */ /* 0x008fe40003f46270 */
[----:B------:R-:W-:Y:S01]  /*01f0*/  ISETP.GE.AND P0, PT, R7, R8, PT ;  /* 0x000000080700720c */ /* 0x000fe20003f06270 */
[----:B----4-:R-:W-:-:S03]  /*0200*/  IMAD.WIDE R12, R5, 0x4, R12 ;  /* 0x00000004050c7825 */ /* 0x010fc600078e020c */
[----:B------:R-:W-:-:S03]  /*0210*/  SEL R6, R6, RZ, P0 ;  /* 0x000000ff06067207 */ /* 0x000fc60000000000 */
[----:B------:R-:W-:-:S04]  /*0220*/  @P1 VIADD R0, R9, 0xffffffff ;  /* 0xffffffff09001836 */ /* 0x000fc80000000000 */
[----:B------:R-:W-:Y:S01]  /*0230*/  @P2 VIADD R3, R4, 0xffffffff ;  /* 0xffffffff04032836 */ /* 0x000fe20000000000 */
[----:B------:R-:W-:Y:S01]  /*0240*/  ISETP.GT.AND P1, PT, R11, R0, PT ;  /* 0x000000000b00720c */ /* 0x000fe20003f24270 */
[----:B------:R-:W-:-:S12]  /*0250*/  IMAD.MOV.U32 R4, RZ, RZ, RZ ;  /* 0x000000ffff047224 */ /* 0x000fd800078e00ff */
[----:B------:R-:W-:Y:S05]  /*0260*/  @P1 BRA `(.L_x_1) ;  /* 0x0000000c00001947 */ /* 0x000fea0003800000 */
[-C--:B------:R-:W-:Y:S01]  /*0270*/  VIMNMX R7, PT, PT, R7, R8.reuse, !PT ;  /* 0x0000000807077248 */ /* 0x080fe20007fe0100 */
[----:B------:R0:W5:Y:S01]  /*0280*/  LDG.E R5, desc[UR4][R12.64] ;  /* 0x000000040c057981 */ /* 0x000162000c1e1900 */
[----:B------:R-:W-:Y:S02]  /*0290*/  HFMA2 R4, -RZ, RZ, 0, 0 ;  /* 0x00000000ff047431 */ /* 0x000fe400000001ff */
[----:B------:R-:W-:Y:S01]  /*02a0*/  IMAD.MOV.U32 R25, RZ, RZ, RZ ;  /* 0x000000ffff197224 */ /* 0x000fe200078e00ff */
[----:B------:R-:W-:Y:S01]  /*02b0*/  IADD3 R7, PT, PT, -R7, R8, R3 ;  /* 0x0000000807077210 */ /* 0x000fe20007ffe103 */
[----:B------:R-:W-:-:S04]  /*02c0*/  IMAD.MOV.U32 R29, RZ, RZ, RZ ;  /* 0x000000ffff1d7224 */ /* 0x000fc800078e00ff */
[----:B------:R-:W-:-:S05]  /*02d0*/  VIADD R8, R7, 0x1 ;  /* 0x0000000107087836 */ /* 0x000fca0000000000 */
[C---:B------:R-:W-:Y:S02]  /*02e0*/  LOP3.LUT R9, R8.reuse, 0x7, RZ, 0xc0, !PT ;  /* 0x0000000708097812 */ /* 0x040fe400078ec0ff */
[----:B------:R-:W-:-:S03]  /*02f0*/  LOP3.LUT R10, R8, 0x3, RZ, 0xc0, !PT ;  /* 0x00000003080a7812 */ /* 0x000fc600078ec0ff */
[----:B------:R-:W-:-:S05]  /*0300*/  VIADD R2, R9, 0xffffffff ;  /* 0xffffffff09027836 */ /* 0x000fca0000000000 */
[----:B------:R-:W-:Y:S02]  /*0310*/  ISETP.GE.U32.AND P0, PT, R2, 0x3, PT ;  /* 0x000000030200780c */ /* 0x000fe40003f06070 */
[----:B------:R-:W-:-:S05]  /*0320*/  LOP3.LUT R2, R8, 0xfffffff8, RZ, 0xc0, !PT ;  /* 0xfffffff808027812 */ /* 0x000fca00078ec0ff */
[----:B0-----:R-:W-:-:S07]  /*0330*/  IMAD.MOV R12, RZ, RZ, -R2 ;  /* 0x000000ffff0c7224 */ /* 0x001fce00078e0a02 */
.L_x_11:
[----:B------:R-:W-:Y:S01]  /*0340*/  ISETP.GT.AND P1, PT, R6, R3, PT ;  /* 0x000000030600720c */ /* 0x000fe20003f24270 */
[----:B------:R-:W-:-:S12]  /*0350*/  BSSY.RECONVERGENT B0, `(.L_x_2) ;  /* 0x00000ae000007945 */ /* 0x000fd80003800200 */
[----:B------:R-:W-:Y:S05]  /*0360*/  @P1 BRA `(.L_x_3) ;  /* 0x0000000800b01947 */ /* 0x000fea0003800000 */
[----:B------:R-:W-:Y:S01]  /*0370*/  ISETP.GE.U32.AND P2, PT, R7, 0x7, PT ;  /* 0x000000070700780c */ /* 0x000fe20003f46070 */
[----:B------:R-:W-:Y:S01]  /*0380*/  BSSY.RECONVERGENT B2, `(.L_x_4) ;  /* 0x0000055000027945 */ /* 0x000fe20003800200 */
[----:B------:R-:W-:Y:S01]  /*0390*/  ISETP.NE.AND P1, PT, R9, RZ, PT ;  /* 0x000000ff0900720c */ /* 0x000fe20003f25270 */
[----:B------:R-:W-:-:S10]  /*03a0*/  IMAD.MOV.U32 R24, RZ, RZ, R6 ;  /* 0x000000ffff187224 */ /* 0x000fd400078e0006 */
[----:B------:R-:W-:Y:S05]  /*03b0*/  @!P2 BRA `(.L_x_5) ;  /* 0x000000040044a947 */ /* 0x000fea0003800000 */
[----:B------:R-:W0:Y:S01]  /*03c0*/  LDC R13, c[0x0][0x394] ;  /* 0x0000e500ff0d7b82 */ /* 0x000e220000000800 */
[----:B------:R-:W-:Y:S02]  /*03d0*/  IMAD.MOV.U32 R2, RZ, RZ, R12 ;  /* 0x000000ffff027224 */ /* 0x000fe400078e000c */
[----:B------:R-:W-:Y:S02]  /*03e0*/  IMAD.MOV.U32 R24, RZ, RZ, R6 ;  /* 0x000000ffff187224 */ /* 0x000fe400078e0006 */
[----:B0-----:R-:W-:-:S07]  /*03f0*/  IMAD R26, R6, R13, R11 ;  /* 0x0000000d061a7224 */ /* 0x001fce00078e020b */
.L_x_6:
[----:B------:R-:W0:Y:S02]  /*0400*/  LDC.64 R20, c[0x0][0x380] ;  /* 0x0000e000ff147b82 */ /* 0x000e240000000a00 */
[----:B0-----:R-:W-:-:S05]  /*0410*/  IMAD.WIDE R20, R26, 0x4, R20 ;  /* 0x000000041a147825 */ /* 0x001fca00078e0214 */
[----:B------:R0:W2:Y:S01]  /*0420*/  LDG.E R27, desc[UR4][R20.64] ;  /* 0x00000004141b7981 */ /* 0x0000a2000c1e1900 */
[----:B------:R-:W-:-:S05]  /*0430*/  IMAD.WIDE R16, R13, 0x4, R20 ;  /* 0x000000040d107825 */ /* 0x000fca00078e0214 */
[----:B------:R-:W3:Y:S01]  /*0440*/  LDG.E R28, desc[UR4][R16.64] ;  /* 0x00000004101c7981 */ /* 0x000ee2000c1e1900 */
[----:B------:R-:W-:-:S04]  /*0450*/  IMAD.WIDE R18, R13, 0x4, R16 ;  /* 0x000000040d127825 */ /* 0x000fc800078e0210 */
[C---:B0-----:R-:W-:Y:S01]  /*0460*/  IMAD.WIDE R20, R13.reuse, 0x4, R18 ;  /* 0x000000040d147825 */ /* 0x041fe200078e0212 */
[----:B------:R0:W4:Y:S03]  /*0470*/  LDG.E R16, desc[UR4][R18.64] ;  /* 0x0000000412107981 */ /* 0x000126000c1e1900 */
[----:B------:R-:W-:Y:S01]  /*0480*/  IMAD.WIDE R22, R13, 0x4, R20 ;  /* 0x000000040d167825 */ /* 0x000fe200078e0214 */
[----:B------:R-:W4:Y:S03]  /*0490*/  LDG.E R18, desc[UR4][R20.64] ;  /* 0x0000000414127981 */ /* 0x000f26000c1e1900 */
[----:B0-----:R-:W-:Y:S01]  /*04a0*/  VIADD R19, R25, 0x1 ;  /* 0x0000000119137836 */ /* 0x001fe20000000000 */
[-C--:B--2--5:R-:W-:Y:S01]  /*04b0*/  ISETP.NE.AND P5, PT, R27, R5.reuse, PT ;  /* 0x000000051b00720c */ /* 0x0a4fe20003fa5270 */
[----:B------:R-:W-:Y:S01]  /*04c0*/  VIADD R27, R24, 0x1 ;  /* 0x00000001181b7836 */ /* 0x000fe20000000000 */
[----:B---3--:R-:W-:-:S02]  /*04d0*/  ISETP.NE.AND P6, PT, R28, R5, PT ;  /* 0x000000051c00720c */ /* 0x008fc40003fc5270 */
[----:B------:R0:W2:Y:S01]  /*04e0*/  LDG.E R28, desc[UR4][R22.64] ;  /* 0x00000004161c7981 */ /* 0x0000a2000c1e1900 */
[----:B------:R-:W-:Y:S02]  /*04f0*/  SEL R17, R24, RZ, !P5 ;  /* 0x000000ff18117207 */ /* 0x000fe40006800000 */
[----:B------:R-:W-:Y:S01]  /*0500*/  SEL R27, R27, RZ, !P6 ;  /* 0x000000ff1b1b7207 */ /* 0x000fe20007000000 */
[----:B0-----:R-:W-:-:S03]  /*0510*/  IMAD.WIDE R22, R13, 0x4, R22 ;  /* 0x000000040d167825 */ /* 0x001fc600078e0216 */
[----:B------:R-:W-:Y:S02]  /*0520*/  IADD3 R29, PT, PT, R27, R17, R29 ;  /* 0x000000111b1d7210 */ /* 0x000fe40007ffe01d */
[----:B------:R-:W3:Y:S01]  /*0530*/  LDG.E R17, desc[UR4][R22.64] ;  /* 0x0000000416117981 */ /* 0x000ee2000c1e1900 */
[----:B------:R-:W-:-:S04]  /*0540*/  IMAD.WIDE R20, R13, 0x4, R22 ;  /* 0x000000040d147825 */ /* 0x000fc800078e0216 */
[----:B------:R-:W-:Y:S02]  /*0550*/  @P5 IMAD.MOV R19, RZ, RZ, R25 ;  /* 0x000000ffff135224 */ /* 0x000fe400078e0219 */
[----:B------:R0:W3:Y:S02]  /*0560*/  LDG.E R25, desc[UR4][R20.64] ;  /* 0x0000000414197981 */ /* 0x0000e4000c1e1900 */
[----:B0-----:R-:W-:-:S05]  /*0570*/  IMAD.WIDE R20, R13, 0x4, R20 ;  /* 0x000000040d147825 */ /* 0x001fca00078e0214 */
[----:B------:R0:W3:Y:S01]  /*0580*/  LDG.E R27, desc[UR4][R20.64] ;  /* 0x00000004141b7981 */ /* 0x0000e2000c1e1900 */
[-C--:B----4-:R-:W-:Y:S01]  /*0590*/  ISETP.NE.AND P4, PT, R16, R5.reuse, PT ;  /* 0x000000051000720c */ /* 0x090fe20003f85270 */
[----:B------:R-:W-:Y:S01]  /*05a0*/  VIADD R16, R19, 0x1 ;  /* 0x0000000113107836 */ /* 0x000fe20000000000 */
[----:B------:R-:W-:Y:S01]  /*05b0*/  ISETP.NE.AND P3, PT, R18, R5, PT ;  /* 0x000000051200720c */ /* 0x000fe20003f65270 */
[----:B------:R-:W-:Y:S01]  /*05c0*/  @P6 IMAD.MOV R16, RZ, RZ, R19 ;  /* 0x000000ffff106224 */ /* 0x000fe200078e0213 */
[----:B------:R-:W-:-:S03]  /*05d0*/  SEL R19, R11, RZ, !P5 ;  /* 0x000000ff0b137207 */ /* 0x000fc60006800000 */
[----:B------:R-:W-:Y:S01]  /*05e0*/  VIADD R22, R16, 0x1 ;  /* 0x0000000110167836 */ /* 0x000fe20000000000 */
[----:B------:R-:W-:-:S05]  /*05f0*/  SEL R18, R11, RZ, !P6 ;  /* 0x000000ff0b127207 */ /* 0x000fca0007000000 */
[----:B------:R-:W-:Y:S01]  /*0600*/  @P4 IMAD.MOV R22, RZ, RZ, R16 ;  /* 0x000000ffff164224 */ /* 0x000fe200078e0210 */
[----:B------:R-:W-:Y:S01]  /*0610*/  IADD3 R4, PT, PT, R18, R19, R4 ;  /* 0x0000001312047210 */ /* 0x000fe20007ffe004 */
[C---:B------:R-:W-:Y:S02]  /*0620*/  VIADD R18, R24.reuse, 0x2 ;  /* 0x0000000218127836 */ /* 0x040fe40000000000 */
[----:B------:R-:W-:Y:S01]  /*0630*/  VIADD R19, R24, 0x3 ;  /* 0x0000000318137836 */ /* 0x000fe20000000000 */
[----:B------:R-:W-:Y:S01]  /*0640*/  IADD3 R16, PT, PT, R22, 0x1, RZ ;  /* 0x0000000116107810 */ /* 0x000fe20007ffe0ff */
[----:B------:R-:W-:Y:S01]  /*0650*/  @P3 IMAD.MOV R16, RZ, RZ, R22 ;  /* 0x000000ffff103224 */ /* 0x000fe200078e0216 */
[----:B------:R-:W-:Y:S02]  /*0660*/  SEL R18, R18, RZ, !P4 ;  /* 0x000000ff12127207 */ /* 0x000fe40006000000 */
[----:B------:R-:W-:Y:S01]  /*0670*/  SEL R19, R19, RZ, !P3 ;  /* 0x000000ff13137207 */ /* 0x000fe20005800000 */
[----:B0-----:R-:W-:-:S02]  /*0680*/  VIADD R20, R16, 0x1 ;  /* 0x0000000110147836 */ /* 0x001fc40000000000 */
[----:B------:R-:W-:Y:S01]  /*0690*/  VIADD R2, R2, 0x8 ;  /* 0x0000000802027836 */ /* 0x000fe20000000000 */
[----:B------:R-:W-:Y:S01]  /*06a0*/  IADD3 R29, PT, PT, R19, R18, R29 ;  /* 0x00000012131d7210 */ /* 0x000fe20007ffe01d */
[----:B------:R-:W-:Y:S01]  /*06b0*/  IMAD R26, R13, 0x8, R26 ;  /* 0x000000080d1a7824 */ /* 0x000fe200078e021a */
[-C--:B--2---:R-:W-:Y:S02]  /*06c0*/  ISETP.NE.AND P2, PT, R28, R5.reuse, PT ;  /* 0x000000051c00720c */ /* 0x084fe40003f45270 */
[----:B---3--:R-:W-:-:S11]  /*06d0*/  ISETP.NE.AND P5, PT, R17, R5, PT ;  /* 0x000000051100720c */ /* 0x008fd60003fa5270 */
[----:B------:R-:W-:Y:S01]  /*06e0*/  @P2 IMAD.MOV R20, RZ, RZ, R16 ;  /* 0x000000ffff142224 */ /* 0x000fe200078e0210 */
[C---:B------:R-:W-:Y:S02]  /*06f0*/  SEL R17, R11.reuse, RZ, !P4 ;  /* 0x000000ff0b117207 */ /* 0x040fe40006000000 */
[----:B------:R-:W-:Y:S01]  /*0700*/  SEL R16, R11, RZ, !P3 ;  /* 0x000000ff0b107207 */ /* 0x000fe20005800000 */
[----:B------:R-:W-:-:S03]  /*0710*/  VIADD R18, R20, 0x1 ;  /* 0x0000000114127836 */ /* 0x000fc60000000000 */
[----:B------:R-:W-:Y:S01]  /*0720*/  IADD3 R4, PT, PT, R16, R17, R4 ;  /* 0x0000001110047210 */ /* 0x000fe20007ffe004 */
[C---:B------:R-:W-:Y:S01]  /*0730*/  VIADD R16, R24.reuse, 0x4 ;  /* 0x0000000418107836 */ /* 0x040fe20000000000 */
[----:B------:R-:W-:Y:S01]  /*0740*/  ISETP.NE.AND P3, PT, R25, R5, PT ;  /* 0x000000051900720c */ /* 0x000fe20003f65270 */
[----:B------:R-:W-:Y:S02]  /*0750*/  @P5 IMAD.MOV R18, RZ, RZ, R20 ;  /* 0x000000ffff125224 */ /* 0x000fe400078e0214 */
[----:B------:R-:W-:Y:S01]  /*0760*/  VIADD R20, R24, 0x5 ;  /* 0x0000000518147836 */ /* 0x000fe20000000000 */
[----:B------:R-:W-:Y:S02]  /*0770*/  ISETP.NE.AND P4, PT, R2, RZ, PT ;  /* 0x000000ff0200720c */ /* 0x000fe40003f85270 */
[----:B------:R-:W-:Y:S02]  /*0780*/  SEL R16, R16, RZ, !P2 ;  /* 0x000000ff10107207 */ /* 0x000fe40005000000 */
[----:B------:R-:W-:-:S02]  /*0790*/  SEL R17, R11, RZ, !P2 ;  /* 0x000000ff0b117207 */ /* 0x000fc40005000000 */
[----:B------:R-:W-:Y:S02]  /*07a0*/  SEL R19, R11, RZ, !P5 ;  /* 0x000000ff0b137207 */ /* 0x000fe40006800000 */
[----:B------:R-:W-:Y:S02]  /*07b0*/  SEL R20, R20, RZ, !P5 ;  /* 0x000000ff14147207 */ /* 0x000fe40006800000 */
[----:B------:R-:W-:Y:S02]  /*07c0*/  ISETP.NE.AND P2, PT, R27, R5, PT ;  /* 0x000000051b00720c */ /* 0x000fe40003f45270 */
[----:B------:R-:W-:Y:S01]  /*07d0*/  IADD3 R4, PT, PT, R19, R17, R4 ;  /* 0x0000001113047210 */ /* 0x000fe20007ffe004 */
[----:B------:R-:W-:Y:S01]  /*07e0*/  VIADD R19, R24, 0x7 ;  /* 0x0000000718137836 */ /* 0x000fe20000000000 */
[----:B------:R-:W-:Y:S02]  /*07f0*/  IADD3 R29, PT, PT, R20, R16, R29 ;  /* 0x00000010141d7210 */ /* 0x000fe40007ffe01d */
[----:B------:R-:W-:Y:S01]  /*0800*/  IADD3 R16, PT, PT, R24, 0x6, RZ ;  /* 0x0000000618107810 */ /* 0x000fe20007ffe0ff */
[----:B------:R-:W-:Y:S01]  /*0810*/  VIADD R20, R18, 0x1 ;  /* 0x0000000112147836 */ /* 0x000fe20000000000 */
[----:B------:R-:W-:Y:S01]  /*0820*/  SEL R17, R11, RZ, !P3 ;  /* 0x000000ff0b117207 */ /* 0x000fe20005800000 */
[----:B------:R-:W-:Y:S01]  /*0830*/  @P3 IMAD.MOV R20, RZ, RZ, R18 ;  /* 0x000000ffff143224 */ /* 0x000fe200078e0212 */
[----:B------:R-:W-:-:S02]  /*0840*/  SEL R16, R16, RZ, !P3 ;  /* 0x000000ff10107207 */ /* 0x000fc40005800000 */
[----:B------:R-:W-:Y:S02]  /*0850*/  SEL R18, R11, RZ, !P2 ;  /* 0x000000ff0b127207 */ /* 0x000fe40005000000 */
[----:B------:R-:W-:Y:S01]  /*0860*/  SEL R19, R19, RZ, !P2 ;  /* 0x000000ff13137207 */ /* 0x000fe20005000000 */
[----:B------:R-:W-:Y:S01]  /*0870*/  VIADD R25, R20, 0x1 ;  /* 0x0000000114197836 */ /* 0x000fe20000000000 */
[----:B------:R-:W-:Y:S01]  /*0880*/  IADD3 R4, PT, PT, R18, R17, R4 ;  /* 0x0000001112047210 */ /* 0x000fe20007ffe004 */
[----:B------:R-:W-:Y:S01]  /*0890*/  @P2 IMAD.MOV R25, RZ, RZ, R20 ;  /* 0x000000ffff192224 */ /* 0x000fe200078e0214 */
[----:B------:R-:W-:Y:S01]  /*08a0*/  IADD3 R29, PT, PT, R19, R16, R29 ;  /* 0x00000010131d7210 */ /* 0x000fe20007ffe01d */
[----:B------:R-:W-:Y:S01]  /*08b0*/  VIADD R24, R24, 0x8 ;  /* 0x0000000818187836 */ /* 0x000fe20000000000 */
[----:B------:R-:W-:Y:S06]  /*08c0*/  @P4 BRA `(.L_x_6) ;  /* 0xfffffff800cc4947 */ /* 0x000fec000383ffff */
.L_x_5:
[----:B------:R-:W-:Y:S05]  /*08d0*/  BSYNC.RECONVERGENT B2 ;  /* 0x0000000000027941 */ /* 0x000fea0003800200 */
.L_x_4:
[----:B------:R-:W-:Y:S05]  /*08e0*/  @!P1 BRA `(.L_x_3) ;  /* 0x0000000400509947 */ /* 0x000fea0003800000 */
[----:B------:R-:W-:Y:S01]  /*08f0*/  BSSY.RECONVERGENT B2, `(.L_x_7) ;  /* 0x000002a000027945 */ /* 0x000fe20003800200 */
[----:B------:R-:W-:-:S03]  /*0900*/  ISETP.NE.AND P4, PT, R10, RZ, PT ;  /* 0x000000ff0a00720c */ /* 0x000fc60003f85270 */
[----:B------:R-:W-:Y:S10]  /*0910*/  @!P0 BRA `(.L_x_8) ;  /* 0x00000000009c8947 */ /* 0x000ff40003800000 */
[----:B------:R-:W0:Y:S08]  /*0920*/  LDC R13, c[0x0][0x394] ;  /* 0x0000e500ff0d7b82 */ /* 0x000e300000000800 */
[----:B------:R-:W1:Y:S01]  /*0930*/  LDC.64 R16, c[0x0][0x380] ;  /* 0x0000e000ff107b82 */ /* 0x000e620000000a00 */
[----:B0-----:R-:W-:-:S04]  /*0940*/  IMAD R23, R24, R13, R11 ;  /* 0x0000000d18177224 */ /* 0x001fc800078e020b */
[----:B-1----:R-:W-:-:S05]  /*0950*/  IMAD.WIDE R22, R23, 0x4, R16 ;  /* 0x0000000417167825 */ /* 0x002fca00078e0210 */
[----:B------:R0:W2:Y:S01]  /*0960*/  LDG.E R2, desc[UR4][R22.64] ;  /* 0x0000000416027981 */ /* 0x0000a2000c1e1900 */
[----:B------:R-:W-:-:S05]  /*0970*/  IMAD.WIDE R20, R13, 0x4, R22 ;  /* 0x000000040d147825 */ /* 0x000fca00078e0216 */
[----:B------:R-:W3:Y:S01]  /*0980*/  LDG.E R26, desc[UR4][R20.64] ;  /* 0x00000004141a7981 */ /* 0x000ee2000c1e1900 */
[----:B------:R-:W-:-:S05]  /*0990*/  IMAD.WIDE R18, R13, 0x4, R20 ;  /* 0x000000040d127825 */ /* 0x000fca00078e0214 */
[----:B------:R-:W4:Y:S01]  /*09a0*/  LDG.E R28, desc[UR4][R18.64] ;  /* 0x00000004121c7981 */ /* 0x000f22000c1e1900 */
[----:B------:R-:W-:-:S06]  /*09b0*/  IMAD.WIDE R16, R13, 0x4, R18 ;  /* 0x000000040d107825 */ /* 0x000fcc00078e0212 */
[----:B------:R-:W4:Y:S01]  /*09c0*/  LDG.E R16, desc[UR4][R16.64] ;  /* 0x0000000410107981 */ /* 0x000f22000c1e1900 */
[----:B0-----:R-:W-:Y:S02]  /*09d0*/  VIADD R22, R24, 0x1 ;  /* 0x0000000118167836 */ /* 0x001fe40000000000 */
[----:B------:R-:W-:Y:S01]  /*09e0*/  VIADD R13, R25, 0x1 ;  /* 0x00000001190d7836 */ /* 0x000fe20000000000 */
[----:B--2--5:R-:W-:-:S04]  /*09f0*/  ISETP.NE.AND P1, PT, R2, R5, PT ;  /* 0x000000050200720c */ /* 0x024fc80003f25270 */
[----:B------:R-:W-:Y:S02]  /*0a00*/  SEL R2, R24, RZ, !P1 ;  /* 0x000000ff18027207 */ /* 0x000fe40004800000 */
[----:B---3--:R-:W-:-:S04]  /*0a10*/  ISETP.NE.AND P2, PT, R26, R5, PT ;  /* 0x000000051a00720c */ /* 0x008fc80003f45270 */
[----:B------:R-:W-:Y:S02]  /*0a20*/  SEL R22, R22, RZ, !P2 ;  /* 0x000000ff16167207 */ /* 0x000fe40005000000 */
[----:B----4-:R-:W-:Y:S01]  /*0a30*/  ISETP.NE.AND P3, PT, R28, R5, PT ;  /* 0x000000051c00720c */ /* 0x010fe20003f65270 */
[----:B------:R-:W-:Y:S01]  /*0a40*/  @P1 IMAD.MOV R13, RZ, RZ, R25 ;  /* 0x000000ffff0d1224 */ /* 0x000fe200078e0219 */
[----:B------:R-:W-:Y:S02]  /*0a50*/  IADD3 R22, PT, PT, R22, R2, R29 ;  /* 0x0000000216167210 */ /* 0x000fe40007ffe01d */
[----:B------:R-:W-:Y:S01]  /*0a60*/  SEL R2, R11, RZ, !P2 ;  /* 0x000000ff0b027207 */ /* 0x000fe20005000000 */
[----:B------:R-:W-:Y:S02]  /*0a70*/  VIADD R20, R13, 0x1 ;  /* 0x000000010d147836 */ /* 0x000fe40000000000 */
[----:B------:R-:W-:Y:S01]  /*0a80*/  @P2 IMAD.MOV R20, RZ, RZ, R13 ;  /* 0x000000ffff142224 */ /* 0x000fe200078e020d */
[----:B------:R-:W-:-:S02]  /*0a90*/  SEL R13, R11, RZ, !P1 ;  /* 0x000000ff0b0d7207 */ /* 0x000fc40004800000 */
[----:B------:R-:W-:Y:S01]  /*0aa0*/  ISETP.NE.AND P1, PT, R16, R5, PT ;  /* 0x000000051000720c */ /* 0x000fe20003f25270 */
[----:B------:R-:W-:Y:S01]  /*0ab0*/  VIADD R16, R24, 0x2 ;  /* 0x0000000218107836 */ /* 0x000fe20000000000 */
[----:B------:R-:W-:Y:S01]  /*0ac0*/  IADD3 R2, PT, PT, R2, R13, R4 ;  /* 0x0000000d02027210 */ /* 0x000fe20007ffe004 */
[----:B------:R-:W-:Y:S01]  /*0ad0*/  VIADD R4, R24, 0x3 ;  /* 0x0000000318047836 */ /* 0x000fe20000000000 */
[----:B------:R-:W-:Y:S01]  /*0ae0*/  IADD3 R18, PT, PT, R20, 0x1, RZ ;  /* 0x0000000114127810 */ /* 0x000fe20007ffe0ff */
[----:B------:R-:W-:Y:S01]  /*0af0*/  @P3 IMAD.MOV R18, RZ, RZ, R20 ;  /* 0x000000ffff123224 */ /* 0x000fe200078e0214 */
[----:B------:R-:W-:Y:S01]  /*0b00*/  SEL R29, R16, RZ, !P3 ;  /* 0x000000ff101d7207 */ /* 0x000fe20005800000 */
[----:B------:R-:W-:Y:S01]  /*0b10*/  VIADD R24, R24, 0x4 ;  /* 0x0000000418187836 */ /* 0x000fe20000000000 */
[C---:B------:R-:W-:Y:S01]  /*0b20*/  SEL R13, R11.reuse, RZ, !P3 ;  /* 0x000000ff0b0d7207 */ /* 0x040fe20005800000 */
[----:B------:R-:W-:Y:S01]  /*0b30*/  VIADD R25, R18, 0x1 ;  /* 0x0000000112197836 */ /* 0x000fe20000000000 */
[----:B------:R-:W-:-:S02]  /*0b40*/  SEL R16, R11, RZ, !P1 ;  /* 0x000000ff0b107207 */ /* 0x000fc40004800000 */
[----:B------:R-:W-:Y:S01]  /*0b50*/  SEL R17, R4, RZ, !P1 ;  /* 0x000000ff04117207 */ /* 0x000fe20004800000 */
[----:B------:R-:W-:Y:S01]  /*0b60*/  @P1 IMAD.MOV R25, RZ, RZ, R18 ;  /* 0x000000ffff191224 */ /* 0x000fe200078e0212 */
[----:B------:R-:W-:Y:S02]  /*0b70*/  IADD3 R4, PT, PT, R16, R13, R2 ;  /* 0x0000000d10047210 */ /* 0x000fe40007ffe002 */
[----:B------:R-:W-:-:S07]  /*0b80*/  IADD3 R29, PT, PT, R17, R29, R22 ;  /* 0x0000001d111d7210 */ /* 0x000fce0007ffe016 */
.L_x_8:
[----:B------:R-:W-:Y:S05]  /*0b90*/  BSYNC.RECONVERGENT B2 ;  /* 0x0000000000027941 */ /* 0x000fea0003800200 */
.L_x_7:
[----:B------:R-:W-:Y:S05]  /*0ba0*/  @!P4 BRA `(.L_x_3) ;  /* 0x0000000000a0c947 */ /* 0x000fea0003800000 */
[----:B------:R-:W-:Y:S01]  /*0bb0*/  ISETP.NE.AND P1, PT, R10, 0x1, PT ;  /* 0x000000010a00780c */ /* 0x000fe20003f25270 */
[----:B------:R-:W-:Y:S01]  /*0bc0*/  BSSY.RECONVERGENT B2, `(.L_x_9) ;  /* 0x0000018000027945 */ /* 0x000fe20003800200 */
[----:B------:R-:W-:-:S11]  /*0bd0*/  LOP3.LUT P2, RZ, R8, 0x1, RZ, 0xc0, !PT ;  /* 0x0000000108ff7812 */ /* 0x000fd6000784c0ff */
[----:B------:R-:W-:Y:S05]  /*0be0*/  @!P1 BRA `(.L_x_10) ;  /* 0x0000000000549947 */ /* 0x000fea0003800000 */
[----:B------:R-:W0:Y:S08]  /*0bf0*/  LDC R17, c[0x0][0x394] ;  /* 0x0000e500ff117b82 */ /* 0x000e300000000800 */
[----:B------:R-:W1:Y:S01]  /*0c00*/  LDC.64 R18, c[0x0][0x380] ;  /* 0x0000e000ff127b82 */ /* 0x000e620000000a00 */
[----:B0-----:R-:W-:-:S04]  /*0c10*/  IMAD R13, R24, R17, R11 ;  /* 0x00000011180d7224 */ /* 0x001fc800078e020b */
[----:B-1----:R-:W-:-:S05]  /*0c20*/  IMAD.WIDE R18, R13, 0x4, R18 ;  /* 0x000000040d127825 */ /* 0x002fca00078e0212 */
[----:B------:R-:W2:Y:S01]  /*0c30*/  LDG.E R2, desc[UR4][R18.64] ;  /* 0x0000000412027981 */ /* 0x000ea2000c1e1900 */
[----:B------:R-:W-:-:S06]  /*0c40*/  IMAD.WIDE R16, R17, 0x4, R18 ;  /* 0x0000000411107825 */ /* 0x000fcc00078e0212 */
[----:B------:R-:W3:Y:S01]  /*0c50*/  LDG.E R16, desc[UR4][R16.64] ;  /* 0x0000000410107981 */ /* 0x000ee2000c1e1900 */
[----:B------:R-:W-:Y:S01]  /*0c60*/  VIADD R21, R24, 0x1 ;  /* 0x0000000118157836 */ /* 0x000fe20000000000 */
[----:B--2--5:R-:W-:Y:S01]  /*0c70*/  ISETP.NE.AND P1, PT, R2, R5, PT ;  /* 0x000000050200720c */ /* 0x024fe20003f25270 */
[----:B------:R-:W-:-:S03]  /*0c80*/  VIADD R2, R25, 0x1 ;  /* 0x0000000119027836 */ /* 0x000fc60000000000 */
[C---:B------:R-:W-:Y:S02]  /*0c90*/  SEL R13, R11.reuse, RZ, !P1 ;  /* 0x000000ff0b0d7207 */ /* 0x040fe40004800000 */
[----:B------:R-:W-:Y:S02]  /*0ca0*/  SEL R20, R24, RZ, !P1 ;  /* 0x000000ff18147207 */ /* 0x000fe40004800000 */
[----:B---3--:R-:W-:Y:S02]  /*0cb0*/  ISETP.NE.AND P3, PT, R16, R5, PT ;  /* 0x000000051000720c */ /* 0x008fe40003f65270 */
[----:B------:R-:W-:Y:S02]  /*0cc0*/  IADD3 R24, PT, PT, R24, 0x2, RZ ;  /* 0x0000000218187810 */ /* 0x000fe40007ffe0ff */
[----:B------:R-:W-:Y:S01]  /*0cd0*/  SEL R22, R11, RZ, !P3 ;  /* 0x000000ff0b167207 */ /* 0x000fe20005800000 */
[----:B------:R-:W-:Y:S01]  /*0ce0*/  @P1 IMAD.MOV R2, RZ, RZ, R25 ;  /* 0x000000ffff021224 */ /* 0x000fe200078e0219 */
[----:B------:R-:W-:-:S02]  /*0cf0*/  SEL R21, R21, RZ, !P3 ;  /* 0x000000ff15157207 */ /* 0x000fc40005800000 */
[----:B------:R-:W-:Y:S01]  /*0d00*/  IADD3 R4, PT, PT, R22, R13, R4 ;  /* 0x0000000d16047210 */ /* 0x000fe20007ffe004 */
[----:B------:R-:W-:Y:S01]  /*0d10*/  VIADD R25, R2, 0x1 ;  /* 0x0000000102197836 */ /* 0x000fe20000000000 */
[----:B------:R-:W-:-:S03]  /*0d20*/  IADD3 R29, PT, PT, R21, R20, R29 ;  /* 0x00000014151d7210 */ /* 0x000fc60007ffe01d */
[----:B------:R-:W-:-:S07]  /*0d30*/  @P3 IMAD.MOV R25, RZ, RZ, R2 ;  /* 0x000000ffff193224 */ /* 0x000fce00078e0202 */
.L_x_10:
[----:B------:R-:W-:Y:S05]  /*0d40*/  BSYNC.RECONVERGENT B2 ;  /* 0x0000000000027941 */ /* 0x000fea0003800200 */
.L_x_9:
[----:B------:R-:W-:Y:S05]  /*0d50*/  @!P2 BRA `(.L_x_3) ;  /* 0x000000000034a947 */ /* 0x000fea0003800000 */
[----:B------:R-:W0:Y:S01]  /*0d60*/  LDC.64 R16, c[0x0][0x380] ;  /* 0x0000e000ff107b82 */ /* 0x000e220000000a00 */
[----:B------:R-:W1:Y:S02]  /*0d70*/  LDCU UR6, c[0x0][0x394] ;  /* 0x00007280ff0677ac */ /* 0x000e640008000800 */
[----:B-1----:R-:W-:-:S04]  /*0d80*/  IMAD R13, R24, UR6, R11 ;  /* 0x00000006180d7c24 */ /* 0x002fc8000f8e020b */
[----:B0-----:R-:W-:-:S06]  /*0d90*/  IMAD.WIDE R16, R13, 0x4, R16 ;  /* 0x000000040d107825 */ /* 0x001fcc00078e0210 */
[----:B------:R-:W2:Y:S01]  /*0da0*/  LDG.E R16, desc[UR4][R16.64] ;  /* 0x0000000410107981 */ /* 0x000ea2000c1e1900 */
[----:B------:R-:W-:Y:S01]  /*0db0*/  VIADD R18, R25, 0x1 ;  /* 0x0000000119127836 */ /* 0x000fe20000000000 */
[----:B--2--5:R-:W-:-:S04]  /*0dc0*/  ISETP.NE.AND P1, PT, R16, R5, PT ;  /* 0x000000051000720c */ /* 0x024fc80003f25270 */
[----:B------:R-:W-:Y:S02]  /*0dd0*/  SEL R2, R24, RZ, !P1 ;  /* 0x000000ff18027207 */ /* 0x000fe40004800000 */
[----:B------:R-:W-:-:S03]  /*0de0*/  SEL R13, R11, RZ, !P1 ;  /* 0x000000ff0b0d7207 */ /* 0x000fc60004800000 */
[----:B------:R-:W-:Y:S02]  /*0df0*/  IMAD.IADD R29, R29, 0x1, R2 ;  /* 0x000000011d1d7824 */ /* 0x000fe400078e0202 */
[----:B------:R-:W-:Y:S02]  /*0e00*/  IMAD.IADD R4, R4, 0x1, R13 ;  /* 0x0000000104047824 */ /* 0x000fe400078e020d */
[----:B------:R-:W-:-:S04]  /*0e10*/  @P1 IMAD.MOV R18, RZ, RZ, R25 ;  /* 0x000000ffff121224 */ /* 0x000fc800078e0219 */
[----:B------:R-:W-:-:S07]  /*0e20*/  IMAD.MOV.U32 R25, RZ, RZ, R18 ;  /* 0x000000ffff197224 */ /* 0x000fce00078e0012 */
.L_x_3:
[----:B------:R-:W-:Y:S05]  /*0e30*/  BSYNC.RECONVERGENT B0 ;  /* 0x0000000000007941 */ /* 0x000fea0003800200 */
.L_x_2:
[C---:B------:R-:W-:Y:S01]  /*0e40*/  ISETP.GE.AND P1, PT, R11.reuse, R0, PT ;  /* 0x000000000b00720c */ /* 0x040fe20003f26270 */
[----:B------:R-:W-:-:S12]  /*0e50*/  VIADD R11, R11, 0x1 ;  /* 0x000000010b0b7836 */ /* 0x000fd80000000000 */
[----:B------:R-:W-:Y:S05]  /*0e60*/  @!P1 BRA `(.L_x_11) ;  /* 0xfffffff400349947 */ /* 0x000fea000383ffff */
.L_x_1:
[----:B------:R-:W-:Y:S05]  /*0e70*/  BSYNC.RECONVERGENT B1 ;  /* 0x0000000000017941 */ /* 0x000fea0003800200 */
.L_x_0:
[----:B------:R-:W-:-:S13]  /*0e80*/  ISETP.NE.AND P0, PT, R25, RZ, PT ;  /* 0x000000ff1900720c */ /* 0x000fda0003f05270 */
[----:B------:R-:W-:Y:S05]  /*0e90*/  @!P0 EXIT ;  /* 0x000000000000894d */ /* 0x000fea0003800000 */
[-C--:B------:R-:W-:Y:S02]  /*0ea0*/  IABS R6, R25.reuse ;  /* 0x0000001900067213 */ /* 0x080fe40000000000 */
[----:B------:R-:W-:Y:S02]  /*0eb0*/  IABS R7, R4 ;  /* 0x0000000400077213 */ /* 0x000fe40000000000 */
[----:B------:R-:W0:Y:S01]  /*0ec0*/  I2F.RP R0, R6 ;  /* 0x0000000600007306 */ /* 0x000e220000209400 */
[----:B------:R-:W-:Y:S02]  /*0ed0*/  IABS R8, R25 ;  /* 0x0000001900087213 */ /* 0x000fe40000000000 */
[----:B------:R-:W-:Y:S02]  /*0ee0*/  IABS R10, R29 ;  /* 0x0000001d000a7213 */ /* 0x000fe40000000000 */
[----:B------:R-:W-:Y:S02]  /*0ef0*/  IADD3 R8, PT, PT, RZ, -R8, RZ ;  /* 0x80000008ff087210 */ /* 0x000fe40007ffe0ff */
[----:B------:R-:W-:-:S02]  /*0f00*/  LOP3.LUT R4, R4, R25, RZ, 0x3c, !PT ;  /* 0x0000001904047212 */ /* 0x000fc400078e3cff */
[----:B------:R-:W-:Y:S02]  /*0f10*/  LOP3.LUT R29, R29, R25, RZ, 0x3c, !PT ;  /* 0x000000191d1d7212 */ /* 0x000fe400078e3cff */
[----:B------:R-:W-:Y:S02]  /*0f20*/  ISETP.GE.AND P3, PT, R4, RZ, PT ;  /* 0x000000ff0400720c */ /* 0x000fe40003f66270 */
[----:B------:R-:W-:Y:S01]  /*0f30*/  ISETP.GE.AND P5, PT, R29, RZ, PT ;  /* 0x000000ff1d00720c */ /* 0x000fe20003fa6270 */
[----:B0-----:R-:W0:Y:S02]  /*0f40*/  MUFU.RCP R0, R0 ;  /* 0x0000000000007308 */ /* 0x001e240000001000 */
[----:B0-----:R-:W-:-:S06]  /*0f50*/  VIADD R2, R0, 0xffffffe ;  /* 0x0ffffffe00027836 */ /* 0x001fcc0000000000 */
[----:B------:R0:W1:Y:S02]  /*0f60*/  F2I.FTZ.U32.TRUNC.NTZ R3, R2 ;  /* 0x0000000200037305 */ /* 0x000064000021f000 */
[----:B0-----:R-:W-:Y:S02]  /*0f70*/  IMAD.MOV.U32 R2, RZ, RZ, RZ ;  /* 0x000000ffff027224 */ /* 0x001fe400078e00ff */
[----:B-1---5:R-:W-:-:S04]  /*0f80*/  IMAD.MOV R5, RZ, RZ, -R3 ;  /* 0x000000ffff057224 */ /* 0x022fc800078e0a03 */
[----:B------:R-:W-:-:S04]  /*0f90*/  IMAD R5, R5, R6, RZ ;  /* 0x0000000605057224 */ /* 0x000fc800078e02ff */
[----:B------:R-:W-:-:S04]  /*0fa0*/  IMAD.HI.U32 R3, R3, R5, R2 ;  /* 0x0000000503037227 */ /* 0x000fc800078e0002 */
[----:B------:R-:W-:-:S04]  /*0fb0*/  IMAD.MOV.U32 R5, RZ, RZ, R7 ;  /* 0x000000ffff057224 */ /* 0x000fc800078e0007 */
[----:B------:R-:W-:-:S04]  /*0fc0*/  IMAD.HI.U32 R0, R3, R5, RZ ;  /* 0x0000000503007227 */ /* 0x000fc800078e00ff */
[----:B------:R-:W-:-:S04]  /*0fd0*/  IMAD.HI.U32 R3, R3, R10, RZ ;  /* 0x0000000a03037227 */ /* 0x000fc800078e00ff */
[-C--:B------:R-:W-:Y:S02]  /*0fe0*/  IMAD R2, R0, R8.reuse, R5 ;  /* 0x0000000800027224 */ /* 0x080fe400078e0205 */
[----:B------:R-:W-:-:S03]  /*0ff0*/  IMAD R5, R3, R8, R10 ;  /* 0x0000000803057224 */ /* 0x000fc600078e020a */
[C---:B------:R-:W-:Y:S02]  /*1000*/  ISETP.GT.U32.AND P2, PT, R6.reuse, R2, PT ;  /* 0x000000020600720c */ /* 0x040fe40003f44070 */
[----:B------:R-:W-:-:S11]  /*1010*/  ISETP.GT.U32.AND P4, PT, R6, R5, PT ;  /* 0x000000050600720c */ /* 0x000fd60003f84070 */
[--C-:B------:R-:W-:Y:S02]  /*1020*/  @!P2 IMAD.IADD R2, R2, 0x1, -R6.reuse ;  /* 0x000000010202a824 */ /* 0x100fe400078e0a06 */
[----:B------:R-:W-:Y:S02]  /*1030*/  @!P4 IMAD.IADD R5, R5, 0x1, -R6 ;  /* 0x000000010505c824 */ /* 0x000fe400078e0a06 */
[----:B------:R-:W-:Y:S01]  /*1040*/  @!P4 VIADD R3, R3, 0x1 ;  /* 0x000000010303c836 */ /* 0x000fe20000000000 */
[-C--:B------:R-:W-:Y:S01]  /*1050*/  ISETP.GE.U32.AND P0, PT, R2, R6.reuse, PT ;  /* 0x000000060200720c */ /* 0x080fe20003f06070 */
[----:B------:R-:W-:Y:S01]  /*1060*/  @!P2 VIADD R0, R0, 0x1 ;  /* 0x000000010000a836 */ /* 0x000fe20000000000 */
[----:B------:R-:W-:-:S11]  /*1070*/  ISETP.GE.U32.AND P1, PT, R5, R6, PT ;  /* 0x000000060500720c */ /* 0x000fd60003f26070 */
[----:B------:R-:W-:Y:S01]  /*1080*/  @P0 VIADD R0, R0, 0x1 ;  /* 0x0000000100000836 */ /* 0x000fe20000000000 */
[----:B------:R-:W-:Y:S01]  /*1090*/  ISETP.NE.AND P0, PT, R25, RZ, PT ;  /* 0x000000ff1900720c */ /* 0x000fe20003f05270 */
[----:B------:R-:W-:Y:S01]  /*10a0*/  @P1 VIADD R3, R3, 0x1 ;  /* 0x0000000103031836 */ /* 0x000fe20000000000 */
[----:B------:R-:W-:Y:S01]  /*10b0*/  LOP3.LUT R25, RZ, R25, RZ, 0x33, !PT ;  /* 0x00000019ff197212 */ /* 0x000fe200078e33ff */
[----:B------:R-:W-:Y:S02]  /*10c0*/  @!P3 IMAD.MOV R0, RZ, RZ, -R0 ;  /* 0x000000ffff00b224 */ /* 0x000fe400078e0a00 */
[----:B------:R-:W-:-:S03]  /*10d0*/  IMAD.MOV.U32 R2, RZ, RZ, R3 ;  /* 0x000000ffff027224 */ /* 0x000fc600078e0003 */
[----:B------:R-:W-:Y:S01]  /*10e0*/  SEL R3, R25, R0, !P0 ;  /* 0x0000000019037207 */ /* 0x000fe20004000000 */
[----:B------:R-:W-:-:S04]  /*10f0*/  @!P5 IMAD.MOV R2, RZ, RZ, -R2 ;  /* 0x000000ffff02d224 */ /* 0x000fc800078e0a02 */
[----:B------:R-:W-:Y:S01]  /*1100*/  STG.E desc[UR4][R14.64], R3 ;  /* 0x000000030e007986 */ /* 0x000fe2000c101904 */
[----:B------:R-:W-:-:S05]  /*1110*/  SEL R25, R25, R2, !P0 ;  /* 0x0000000219197207 */ /* 0x000fca0004000000 */
[----:B------:R-:W-:Y:S01]  /*1120*/  STG.E desc[UR4][R14.64+0x4], R25 ;  /* 0x000004190e007986 */ /* 0x000fe2000c101904 */
[----:B------:R-:W-:Y:S05]  /*1130*/  EXIT ;  /* 0x000000000000794d */ /* 0x000fea0003800000 */
.L_x_12:
[----:B------:R-:W-:-:S00]  /*1140*/  BRA `(.L_x_12) ;  /* 0xfffffffc00fc7947 */ /* 0x000fc0000383ffff */
[----:B------:R-:W-:-:S00]  /*1150*/  NOP ;  /* 0x0000000000007918 */ /* 0x000fc00000000000 */
        /* <DEDUP_REMOVED lines=10> */
.L_x_92:


//--------------------- .text._Z16label_assignmentPiP9pixel_XYZP5pointiiiiPfi --------------------------
	.section	.text._Z16label_assignmentPiP9pixel_XYZP5pointiiiiPfi,"ax",@progbits
	.align	128
        .global         _Z16label_assignmentPiP9pixel_XYZP5pointiiiiPfi
        .type           _Z16label_assignmentPiP9pixel_XYZP5pointiiiiPfi,@function
        .size           _Z16label_assignmentPiP9pixel_XYZP5pointiiiiPfi,(.L_x_89 - _Z16label_assignmentPiP9pixel_XYZP5pointiiiiPfi)
        .other          _Z16label_assignmentPiP9pixel_XYZP5pointiiiiPfi,@"STO_CUDA_ENTRY STV_DEFAULT"
_Z16label_assignmentPiP9pixel_XYZP5pointiiiiPfi:
.text._Z16label_assignmentPiP9pixel_XYZP5pointiiiiPfi:
[----:B------:R-:W-:Y:S01]  /*0000*/  LDC R1, c[0x0][0x37c] ;  /* 0x0000df00ff017b82 */ /* 0x000fe20000000800 */
[----:B------:R-:W0:Y:S07]  /*0010*/  S2R R3, SR_TID.X ;  /* 0x0000000000037919 */ /* 0x000e2e0000002100 */
[----:B------:R-:W0:Y:S01]  /*0020*/  S2UR UR4, SR_CTAID.X ;  /* 0x00000000000479c3 */ /* 0x000e220000002500 */
[----:B------:R-:W1:Y:S07]  /*0030*/  LDCU UR5, c[0x0][0x3b0] ;  /* 0x00007600ff0577ac */ /* 0x000e6e0008000800 */
[----:B------:R-:W0:Y:S02]  /*0040*/  LDC R44, c[0x0][0x360] ;  /* 0x0000d800ff2c7b82 */ /* 0x000e240000000800 */
[----:B0-----:R-:W-:-:S05]  /*0050*/  IMAD R44, R44, UR4, R3 ;  /* 0x000000042c2c7c24 */ /* 0x001fca000f8e0203 */
[----:B-1----:R-:W-:-:S13]  /*0060*/  ISETP.GE.U32.AND P0, PT, R44, UR5, PT ;  /* 0x000000052c007c0c */ /* 0x002fda000bf06070 */
[----:B------:R-:W-:Y:S05]  /*0070*/  @P0 EXIT ;  /* 0x000000000000094d */ /* 0x000fea0003800000 */
[----:B------:R-:W0:Y:S01]  /*0080*/  LDC.64 R2, c[0x0][0x390] ;  /* 0x0000e400ff027b82 */ /* 0x000e220000000a00 */
[----:B------:R-:W1:Y:S07]  /*0090*/  LDCU.64 UR4, c[0x0][0x358] ;  /* 0x00006b00ff0477ac */ /* 0x000e6e0008000a00 */
[----:B------:R-:W2:Y:S01]  /*00a0*/  LDC.64 R4, c[0x0][0x398] ;  /* 0x0000e600ff047b82 */ /* 0x000ea20000000a00 */
[----:B0-----:R-:W-:-:S05]  /*00b0*/  IMAD.WIDE.U32 R2, R44, 0x8, R2 ;  /* 0x000000082c027825 */ /* 0x001fca00078e0002 */
[----:B-1----:R-:W2:Y:S02]  /*00c0*/  LDG.E R43, desc[UR4][R2.64] ;  /* 0x00000004022b7981 */ /* 0x002ea4000c1e1900 */
[C-C-:B--2---:R-:W-:Y:S01]  /*00d0*/  IMAD.IADD R42, R43.reuse, 0x1, R4.reuse ;  /* 0x000000012b2a7824 */ /* 0x144fe200078e0204 */
[C---:B------:R-:W-:Y:S01]  /*00e0*/  ISETP.GE.AND P0, PT, R43.reuse, R4, PT ;  /* 0x000000042b00720c */ /* 0x040fe20003f06270 */
[----:B------:R-:W-:-:S03]  /*00f0*/  IMAD.IADD R0, R43, 0x1, -R4 ;  /* 0x000000012b007824 */ /* 0x000fc600078e0a04 */
[----:B------:R-:W-:Y:S02]  /*0100*/  ISETP.GE.AND P1, PT, R42, R5, PT ;  /* 0x000000052a00720c */ /* 0x000fe40003f26270 */
[----:B------:R-:W-:-:S11]  /*0110*/  SEL R9, R0, RZ, P0 ;  /* 0x000000ff00097207 */ /* 0x000fd60000000000 */
[----:B------:R-:W-:-:S04]  /*0120*/  @P1 IADD3 R42, PT, PT, R5, -0x1, RZ ;  /* 0xffffffff052a1810 */ /* 0x000fc80007ffe0ff */
[----:B------:R-:W-:-:S13]  /*0130*/  ISETP.GT.AND P0, PT, R9, R42, PT ;  /* 0x0000002a0900720c */ /* 0x000fda0003f04270 */
[----:B------:R-:W-:Y:S05]  /*0140*/  @P0 EXIT ;  /* 0x000000000000094d */ /* 0x000fea0003800000 */
[----:B------:R-:W2:Y:S01]  /*0150*/  LDG.E R3, desc[UR4][R2.64+0x4] ;  /* 0x0000040402037981 */ /* 0x000ea2000c1e1900 */
[----:B------:R-:W0:Y:S01]  /*0160*/  LDC.64 R6, c[0x0][0x3a0] ;  /* 0x0000e800ff067b82 */ /* 0x000e220000000a00 */
[-C--:B------:R-:W-:Y:S01]  /*0170*/  I2FP.F32.S32 R39, R4.reuse ;  /* 0x0000000400277245 */ /* 0x080fe20000201400 */
[----:B------:R-:W1:Y:S06]  /*0180*/  LDCU UR10, c[0x0][0x39c] ;  /* 0x00007380ff0a77ac */ /* 0x000e6c0008000800 */
[----:B------:R-:W3:Y:S01]  /*0190*/  LDC.64 R14, c[0x0][0x388] ;  /* 0x0000e200ff0e7b82 */ /* 0x000ee20000000a00 */
[----:B0-----:R-:W-:Y:S01]  /*01a0*/  I2FP.F32.S32 R38, R7 ;  /* 0x0000000700267245 */ /* 0x001fe20000201400 */
[C---:B--2---:R-:W-:Y:S01]  /*01b0*/  IMAD.IADD R41, R3.reuse, 0x1, R4 ;  /* 0x0000000103297824 */ /* 0x044fe200078e0204 */
[CC--:B------:R-:W-:Y:S01]  /*01c0*/  VIMNMX R40, PT, PT, R3.reuse, R4.reuse, !PT ;  /* 0x0000000403287248 */ /* 0x0c0fe20007fe0100 */
[C---:B------:R-:W-:Y:S01]  /*01d0*/  IMAD R5, R3.reuse, R5, R43 ;  /* 0x0000000503057224 */ /* 0x040fe200078e022b */
[----:B------:R-:W-:-:S02]  /*01e0*/  IADD3 R8, PT, PT, R3, -R4, RZ ;  /* 0x8000000403087210 */ /* 0x000fc40007ffe0ff */
[----:B------:R-:W-:Y:S01]  /*01f0*/  ISETP.GE.AND P0, PT, R41, R6, PT ;  /* 0x000000062900720c */ /* 0x000fe20003f06270 */
[----:B---3--:R-:W-:Y:S01]  /*0200*/  IMAD.WIDE R14, R5, 0xc, R14 ;  /* 0x0000000c050e7825 */ /* 0x008fe200078e020e */
[----:B------:R-:W-:-:S11]  /*0210*/  IADD3 R40, PT, PT, R40, -R4, -R3 ;  /* 0x8000000428287210 */ /* 0x000fd60007ffe803 */
[----:B------:R-:W-:Y:S01]  /*0220*/  @P0 VIADD R41, R6, 0xffffffff ;  /* 0xffffffff06290836 */ /* 0x000fe20000000000 */
[----:B------:R-:W-:-:S04]  /*0230*/  ISETP.GE.AND P0, PT, R3, R4, PT ;  /* 0x000000040300720c */ /* 0x000fc80003f06270 */
[----:B-1----:R-:W-:-:S09]  /*0240*/  SEL R8, R8, RZ, P0 ;  /* 0x000000ff08087207 */ /* 0x002fd20000000000 */
.L_x_38:
[----:B------:R-:W-:Y:S01]  /*0250*/  ISETP.GT.AND P0, PT, R8, R41, PT ;  /* 0x000000290800720c */ /* 0x000fe20003f04270 */
[----:B------:R-:W-:-:S12]  /*0260*/  BSSY.RECONVERGENT B0, `(.L_x_13) ;  /* 0x000017a000007945 */ /* 0x000fd80003800200 */
[----:B-1----:R-:W-:Y:S05]  /*0270*/  @P0 BRA `(.L_x_14) ;  /* 0x0000001400e00947 */ /* 0x002fea0003800000 */
[----:B------:R-:W0:Y:S01]  /*0280*/  LDCU UR6, c[0x0][0x39c] ;  /* 0x00007380ff0677ac */ /* 0x000e220008000800 */
[----:B------:R-:W-:Y:S01]  /*0290*/  IMAD.MOV.U32 R7, RZ, RZ, R40 ;  /* 0x000000ffff077224 */ /* 0x000fe200078e0028 */
[----:B------:R-:W-:Y:S01]  /*02a0*/  MOV R6, R8 ;  /* 0x0000000800067202 */ /* 0x000fe20000000f00 */
[----:B0-----:R-:W-:-:S07]  /*02b0*/  IMAD R4, R8, UR6, R9 ;  /* 0x0000000608047c24 */ /* 0x001fce000f8e0209 */
.L_x_37:
[----:B------:R-:W0:Y:S01]  /*02c0*/  LDC.64 R34, c[0x0][0x388] ;  /* 0x0000e200ff227b82 */ /* 0x000e220000000a00 */
[----:B-1----:R-:W2:Y:S01]  /*02d0*/  LDG.E R10, desc[UR4][R14.64] ;  /* 0x000000040e0a7981 */ /* 0x002ea2000c1e1900 */
[----:B0-----:R-:W-:-:S05]  /*02e0*/  IMAD.WIDE R34, R4, 0xc, R34 ;  /* 0x0000000c04227825 */ /* 0x001fca00078e0222 */
[----:B------:R-:W2:Y:S01]  /*02f0*/  LDG.E R3, desc[UR4][R34.64] ;  /* 0x0000000422037981 */ /* 0x000ea2000c1e1900 */
[----:B------:R-:W-:Y:S01]  /*0300*/  BSSY.RECONVERGENT B1, `(.L_x_15) ;  /* 0x000000b000017945 */ /* 0x000fe20003800200 */
[C---:B------:R-:W-:Y:S02]  /*0310*/  ISETP.GE.AND P1, PT, R6.reuse, R41, PT ;  /* 0x000000290600720c */ /* 0x040fe40003f26270 */
[----:B------:R-:W-:Y:S02]  /*0320*/  MOV R2, RZ ;  /* 0x000000ff00027202 */ /* 0x000fe40000000f00 */
[----:B------:R-:W-:Y:S02]  /*0330*/  IADD3 R6, PT, PT, R6, 0x1, RZ ;  /* 0x0000000106067810 */ /* 0x000fe40007ffe0ff */
[----:B------:R-:W-:Y:S01]  /*0340*/  MOV R45, 0x3b0 ;  /* 0x000003b0002d7802 */ /* 0x000fe20000000f00 */
[----:B--2---:R-:W-:-:S04]  /*0350*/  FADD R10, R10, -R3 ;  /* 0x800000030a0a7221 */ /* 0x004fc80000000000 */
[----:B------:R-:W0:Y:S01]  /*0360*/  F2F.F64.F32 R36, R10 ;  /* 0x0000000a00247310 */ /* 0x000e220000201800 */
[----:B------:R-:W-:Y:S01]  /*0370*/  IMAD.MOV.U32 R3, RZ, RZ, 0x40000000 ;  /* 0x40000000ff037424 */ /* 0x000fe200078e00ff */
[----:B0-----:R-:W-:-:S10]  /*0380*/  DADD R20, -RZ, |R36| ;  /* 0x00000000ff147229 */ /* 0x001fd40000000524 */
[----:B------:R-:W-:-:S07]  /*0390*/  IMAD.MOV.U32 R5, RZ, RZ, R21 ;  /* 0x000000ffff057224 */ /* 0x000fce00078e0015 */
[----:B------:R-:W-:Y:S05]  /*03a0*/  CALL.REL.NOINC `($_Z16label_assignmentPiP9pixel_XYZP5pointiiiiPfi$__internal_accurate_pow) ;  /* 0x0000002000647944 */ /* 0x000fea0003c00000 */
[----:B------:R-:W-:Y:S05]  /*03b0*/  BSYNC.RECONVERGENT B1 ;  /* 0x0000000000017941 */ /* 0x000fea0003800200 */
.L_x_15:
[----:B------:R-:W2:Y:S04]  /*03c0*/  LDG.E R0, desc[UR4][R14.64+0x4] ;  /* 0x000004040e007981 */ /* 0x000ea8000c1e1900 */
[----:B------:R-:W2:Y:S01]  /*03d0*/  LDG.E R5, desc[UR4][R34.64+0x4] ;  /* 0x0000040422057981 */ /* 0x000ea2000c1e1900 */
[----:B------:R-:W-:Y:S01]  /*03e0*/  DADD R16, R36, 2 ;  /* 0x4000000024107429 */ /* 0x000fe20000000000 */
[C---:B------:R-:W-:Y:S01]  /*03f0*/  FSETP.NEU.AND P2, PT, R10.reuse, RZ, PT ;  /* 0x000000ff0a00720b */ /* 0x040fe20003f4d000 */
[----:B------:R-:W-:Y:S01]  /*0400*/  BSSY.RECONVERGENT B1, `(.L_x_16) ;  /* 0x0000011000017945 */ /* 0x000fe20003800200 */
[----:B------:R-:W-:Y:S02]  /*0410*/  FSETP.NEU.AND P0, PT, R10, 1, PT ;  /* 0x3f8000000a00780b */ /* 0x000fe40003f0d000 */
[----:B------:R-:W-:-:S02]  /*0420*/  FSEL R18, R18, RZ, P2 ;  /* 0x000000ff12127208 */ /* 0x000fc40001000000 */
[----:B------:R-:W-:Y:S01]  /*0430*/  FSEL R19, R22, RZ, P2 ;  /* 0x000000ff16137208 */ /* 0x000fe20001000000 */
[----:B--2---:R-:W-:Y:S02]  /*0440*/  FADD R0, R0, -R5 ;  /* 0x8000000500007221 */ /* 0x004fe40000000000 */
[----:B------:R-:W-:Y:S02]  /*0450*/  LOP3.LUT R5, R17, 0x7ff00000, RZ, 0xc0, !PT ;  /* 0x7ff0000011057812 */ /* 0x000fe400078ec0ff */
[----:B------:R-:W0:Y:S02]  /*0460*/  F2F.F64.F32 R12, R0 ;  /* 0x00000000000c7310 */ /* 0x000e240000201800 */
[----:B------:R-:W-:Y:S01]  /*0470*/  ISETP.NE.AND P3, PT, R5, 0x7ff00000, PT ;  /* 0x7ff000000500780c */ /* 0x000fe20003f65270 */
[----:B0-----:R-:W-:-:S10]  /*0480*/  DADD R16, -RZ, |R12| ;  /* 0x00000000ff107229 */ /* 0x001fd4000000050c */
[----:B------:R-:W-:Y:S02]  /*0490*/  IMAD.MOV.U32 R20, RZ, RZ, R16 ;  /* 0x000000ffff147224 */ /* 0x000fe400078e0010 */
[----:B------:R-:W-:Y:S05]  /*04a0*/  @P3 BRA `(.L_x_17) ;  /* 0x0000000000183947 */ /* 0x000fea0003800000 */
[----:B------:R-:W-:-:S13]  /*04b0*/  FSETP.NAN.AND P2, PT, R10, R10, PT ;  /* 0x0000000a0a00720b */ /* 0x000fda0003f48000 */
[----:B------:R-:W-:Y:S01]  /*04c0*/  @P2 DADD R18, R36, 2 ;  /* 0x4000000024122429 */ /* 0x000fe20000000000 */
[----:B------:R-:W-:Y:S10]  /*04d0*/  @P2 BRA `(.L_x_17) ;  /* 0x00000000000c2947 */ /* 0x000ff40003800000 */
[----:B------:R-:W-:-:S14]  /*04e0*/  DSETP.NEU.AND P2, PT, |R36|, +INF , PT ;  /* 0x7ff000002400742a */ /* 0x000fdc0003f4d200 */
[----:B------:R-:W-:Y:S01]  /*04f0*/  @!P2 MOV R18, 0x0 ;  /* 0x000000000012a802 */ /* 0x000fe20000000f00 */
[----:B------:R-:W-:-:S07]  /*0500*/  @!P2 IMAD.MOV.U32 R19, RZ, RZ, 0x7ff00000 ;  /* 0x7ff00000ff13a424 */ /* 0x000fce00078e00ff */
.L_x_17:
[----:B------:R-:W-:Y:S05]  /*0510*/  BSYNC.RECONVERGENT B1 ;  /* 0x0000000000017941 */ /* 0x000fea0003800200 */
.L_x_16:
[----:B------:R-:W-:Y:S01]  /*0520*/  BSSY.RECONVERGENT B1, `(.L_x_18) ;  /* 0x0000006000017945 */ /* 0x000fe20003800200 */
[----:B------:R-:W-:Y:S02]  /*0530*/  FSEL R10, R18, RZ, P0 ;  /* 0x000000ff120a7208 */ /* 0x000fe40000000000 */
[----:B------:R-:W-:Y:S02]  /*0540*/  FSEL R11, R19, 1.875, P0 ;  /* 0x3ff00000130b7808 */ /* 0x000fe40000000000 */
[----:B------:R-:W-:Y:S02]  /*0550*/  MOV R5, R17 ;  /* 0x0000001100057202 */ /* 0x000fe40000000f00 */
[----:B------:R-:W-:-:S07]  /*0560*/  MOV R45, 0x580 ;  /* 0x00000580002d7802 */ /* 0x000fce0000000f00 */
[----:B------:R-:W-:Y:S05]  /*0570*/  CALL.REL.NOINC `($_Z16label_assignmentPiP9pixel_XYZP5pointiiiiPfi$__internal_accurate_pow) ;  /* 0x0000001c00f07944 */ /* 0x000fea0003c00000 */
[----:B------:R-:W-:Y:S05]  /*0580*/  BSYNC.RECONVERGENT B1 ;  /* 0x0000000000017941 */ /* 0x000fea0003800200 */
.L_x_18:
[----:B------:R-:W2:Y:S04]  /*0590*/  LDG.E R34, desc[UR4][R34.64+0x8] ;  /* 0x0000080422227981 */ /* 0x000ea8000c1e1900 */
[----:B------:R-:W2:Y:S01]  /*05a0*/  LDG.E R5, desc[UR4][R14.64+0x8] ;  /* 0x000008040e057981 */ /* 0x000ea2000c1e1900 */
[----:B------:R-:W-:Y:S01]  /*05b0*/  DADD R16, R12, 2 ;  /* 0x400000000c107429 */ /* 0x000fe20000000000 */
[C---:B------:R-:W-:Y:S01]  /*05c0*/  FSETP.NEU.AND P2, PT, R0.reuse, RZ, PT ;  /* 0x000000ff0000720b */ /* 0x040fe20003f4d000 */
[----:B------:R-:W-:Y:S01]  /*05d0*/  BSSY.RECONVERGENT B1, `(.L_x_19) ;  /* 0x0000010000017945 */ /* 0x000fe20003800200 */
[----:B------:R-:W-:Y:S02]  /*05e0*/  FSETP.NEU.AND P0, PT, R0, 1, PT ;  /* 0x3f8000000000780b */ /* 0x000fe40003f0d000 */
[----:B------:R-:W-:-:S02]  /*05f0*/  FSEL R18, R18, RZ, P2 ;  /* 0x000000ff12127208 */ /* 0x000fc40001000000 */
[----:B------:R-:W-:-:S03]  /*0600*/  FSEL R19, R22, RZ, P2 ;  /* 0x000000ff16137208 */ /* 0x000fc60001000000 */
[----:B------:R-:W-:-:S04]  /*0610*/  LOP3.LUT R16, R17, 0x7ff00000, RZ, 0xc0, !PT ;  /* 0x7ff0000011107812 */ /* 0x000fc800078ec0ff */
[----:B------:R-:W-:Y:S01]  /*0620*/  ISETP.NE.AND P3, PT, R16, 0x7ff00000, PT ;  /* 0x7ff000001000780c */ /* 0x000fe20003f65270 */
[----:B--2---:R-:W-:-:S04]  /*0630*/  FADD R34, R5, -R34 ;  /* 0x8000002205227221 */ /* 0x004fc80000000000 */
[----:B------:R-:W0:Y:S02]  /*0640*/  F2F.F64.F32 R36, R34 ;  /* 0x0000002200247310 */ /* 0x000e240000201800 */
[----:B0-----:R-:W-:-:S06]  /*0650*/  DADD R16, -RZ, |R36| ;  /* 0x00000000ff107229 */ /* 0x001fcc0000000524 */
[----:B------:R-:W-:Y:S05]  /*0660*/  @P3 BRA `(.L_x_20) ;  /* 0x0000000000183947 */ /* 0x000fea0003800000 */
[----:B------:R-:W-:-:S13]  /*0670*/  FSETP.NAN.AND P2, PT, R0, R0, PT ;  /* 0x000000000000720b */ /* 0x000fda0003f48000 */
[----:B------:R-:W-:Y:S01]  /*0680*/  @P2 DADD R18, R12, 2 ;  /* 0x400000000c122429 */ /* 0x000fe20000000000 */
[----:B------:R-:W-:Y:S10]  /*0690*/  @P2 BRA `(.L_x_20) ;  /* 0x00000000000c2947 */ /* 0x000ff40003800000 */
[----:B------:R-:W-:-:S14]  /*06a0*/  DSETP.NEU.AND P2, PT, |R12|, +INF , PT ;  /* 0x7ff000000c00742a */ /* 0x000fdc0003f4d200 */
[----:B------:R-:W-:Y:S01]  /*06b0*/  @!P2 IMAD.MOV.U32 R18, RZ, RZ, 0x0 ;  /* 0x00000000ff12a424 */ /* 0x000fe200078e00ff */
[----:B------:R-:W-:-:S07]  /*06c0*/  @!P2 MOV R19, 0x7ff00000 ;  /* 0x7ff000000013a802 */ /* 0x000fce0000000f00 */
.L_x_20:
[----:B------:R-:W-:Y:S05]  /*06d0*/  BSYNC.RECONVERGENT B1 ;  /* 0x0000000000017941 */ /* 0x000fea0003800200 */
.L_x_19:
[----:B------:R-:W-:Y:S01]  /*06e0*/  FSEL R12, R18, RZ, P0 ;  /* 0x000000ff120c7208 */ /* 0x000fe20000000000 */
[----:B------:R-:W-:Y:S01]  /*06f0*/  BSSY.RECONVERGENT B1, `(.L_x_21) ;  /* 0x0000007000017945 */ /* 0x000fe20003800200 */
[----:B------:R-:W-:Y:S01]  /*0700*/  FSEL R13, R19, 1.875, P0 ;  /* 0x3ff00000130d7808 */ /* 0x000fe20000000000 */
[----:B------:R-:W-:Y:S01]  /*0710*/  IMAD.MOV.U32 R20, RZ, RZ, R16 ;  /* 0x000000ffff147224 */ /* 0x000fe200078e0010 */
[----:B------:R-:W-:Y:S02]  /*0720*/  MOV R5, R17 ;  /* 0x0000001100057202 */ /* 0x000fe40000000f00 */
[----:B------:R-:W-:Y:S02]  /*0730*/  MOV R45, 0x760 ;  /* 0x00000760002d7802 */ /* 0x000fe40000000f00 */
[----:B------:R-:W-:-:S11]  /*0740*/  DADD R10, R10, R12 ;  /* 0x000000000a0a7229 */ /* 0x000fd6000000000c */
[----:B------:R-:W-:Y:S05]  /*0750*/  CALL.REL.NOINC `($_Z16label_assignmentPiP9pixel_XYZP5pointiiiiPfi$__internal_accurate_pow) ;  /* 0x0000001c00787944 */ /* 0x000fea0003c00000 */
[----:B------:R-:W-:Y:S05]  /*0760*/  BSYNC.RECONVERGENT B1 ;  /* 0x0000000000017941 */ /* 0x000fea0003800200 */
.L_x_21:
[----:B------:R-:W-:Y:S01]  /*0770*/  DADD R2, R36, 2 ;  /* 0x4000000024027429 */ /* 0x000fe20000000000 */
[C---:B------:R-:W-:Y:S01]  /*0780*/  FSETP.NEU.AND P2, PT, R34.reuse, RZ, PT ;  /* 0x000000ff2200720b */ /* 0x040fe20003f4d000 */
[----:B------:R-:W-:Y:S01]  /*0790*/  BSSY.RECONVERGENT B1, `(.L_x_22) ;  /* 0x000000d000017945 */ /* 0x000fe20003800200 */
[----:B------:R-:W-:Y:S02]  /*07a0*/  FSETP.NEU.AND P0, PT, R34, 1, PT ;  /* 0x3f8000002200780b */ /* 0x000fe40003f0d000 */
[----:B------:R-:W-:Y:S02]  /*07b0*/  FSEL R18, R18, RZ, P2 ;  /* 0x000000ff12127208 */ /* 0x000fe40001000000 */
[----:B------:R-:W-:-:S03]  /*07c0*/  FSEL R19, R22, RZ, P2 ;  /* 0x000000ff16137208 */ /* 0x000fc60001000000 */
[----:B------:R-:W-:-:S04]  /*07d0*/  LOP3.LUT R2, R3, 0x7ff00000, RZ, 0xc0, !PT ;  /* 0x7ff0000003027812 */ /* 0x000fc800078ec0ff */
[----:B------:R-:W-:-:S13]  /*07e0*/  ISETP.NE.AND P3, PT, R2, 0x7ff00000, PT ;  /* 0x7ff000000200780c */ /* 0x000fda0003f65270 */
[----:B------:R-:W-:Y:S05]  /*07f0*/  @P3 BRA `(.L_x_23) ;  /* 0x0000000000183947 */ /* 0x000fea0003800000 */
[----:B------:R-:W-:-:S13]  /*0800*/  FSETP.NAN.AND P2, PT, R34, R34, PT ;  /* 0x000000222200720b */ /* 0x000fda0003f48000 */
[----:B------:R-:W-:Y:S01]  /*0810*/  @P2 DADD R18, R36, 2 ;  /* 0x4000000024122429 */ /* 0x000fe20000000000 */
[----:B------:R-:W-:Y:S10]  /*0820*/  @P2 BRA `(.L_x_23) ;  /* 0x00000000000c2947 */ /* 0x000ff40003800000 */
[----:B------:R-:W-:-:S14]  /*0830*/  DSETP.NEU.AND P2, PT, |R36|, +INF , PT ;  /* 0x7ff000002400742a */ /* 0x000fdc0003f4d200 */
[----:B------:R-:W-:Y:S01]  /*0840*/  @!P2 IMAD.MOV.U32 R18, RZ, RZ, 0x0 ;  /* 0x00000000ff12a424 */ /* 0x000fe200078e00ff */
[----:B------:R-:W-:-:S07]  /*0850*/  @!P2 MOV R19, 0x7ff00000 ;  /* 0x7ff000000013a802 */ /* 0x000fce0000000f00 */
.L_x_23:
[----:B------:R-:W-:Y:S05]  /*0860*/  BSYNC.RECONVERGENT B1 ;  /* 0x0000000000017941 */ /* 0x000fea0003800200 */
.L_x_22:
[----:B------:R-:W-:Y:S01]  /*0870*/  FSEL R2, R18, RZ, P0 ;  /* 0x000000ff12027208 */ /* 0x000fe20000000000 */
[----:B------:R-:W-:Y:S01]  /*0880*/  IMAD.MOV.U32 R17, RZ, RZ, 0x3fd80000 ;  /* 0x3fd80000ff117424 */ /* 0x000fe200078e00ff */
[----:B------:R-:W-:Y:S01]  /*0890*/  FSEL R3, R19, 1.875, P0 ;  /* 0x3ff0000013037808 */ /* 0x000fe20000000000 */
[----:B------:R-:W-:Y:S01]  /*08a0*/  BSSY.RECONVERGENT B1, `(.L_x_24) ;  /* 0x0000013000017945 */ /* 0x000fe20003800200 */
[----:B------:R-:W-:-:S04]  /*08b0*/  MOV R16, 0x0 ;  /* 0x0000000000107802 */ /* 0x000fc80000000f00 */
[----:B------:R-:W-:-:S06]  /*08c0*/  DADD R10, R10, R2 ;  /* 0x000000000a0a7229 */ /* 0x000fcc0000000002 */
[----:B------:R-:W0:Y:S04]  /*08d0*/  MUFU.RSQ64H R3, R11 ;  /* 0x0000000b00037308 */ /* 0x000e280000001c00 */
[----:B------:R-:W-:-:S05]  /*08e0*/  VIADD R2, R11, 0xfcb00000 ;  /* 0xfcb000000b027836 */ /* 0x000fca0000000000 */
[----:B------:R-:W-:Y:S01]  /*08f0*/  ISETP.GE.U32.AND P0, PT, R2, 0x7ca00000, PT ;  /* 0x7ca000000200780c */ /* 0x000fe20003f06070 */
[----:B0-----:R-:W-:-:S08]  /*0900*/  DMUL R12, R2, R2 ;  /* 0x00000002020c7228 */ /* 0x001fd00000000000 */
[----:B------:R-:W-:-:S08]  /*0910*/  DFMA R12, R10, -R12, 1 ;  /* 0x3ff000000a0c742b */ /* 0x000fd0000000080c */
[----:B------:R-:W-:Y:S02]  /*0920*/  DFMA R16, R12, R16, 0.5 ;  /* 0x3fe000000c10742b */ /* 0x000fe40000000010 */
[----:B------:R-:W-:-:S08]  /*0930*/  DMUL R12, R2, R12 ;  /* 0x0000000c020c7228 */ /* 0x000fd00000000000 */
[----:B------:R-:W-:-:S08]  /*0940*/  DFMA R22, R16, R12, R2 ;  /* 0x0000000c1016722b */ /* 0x000fd00000000002 */
[----:B------:R-:W-:Y:S02]  /*0950*/  DMUL R12, R10, R22 ;  /* 0x000000160a0c7228 */ /* 0x000fe40000000000 */
[----:B------:R-:W-:Y:S01]  /*0960*/  IADD3 R21, PT, PT, R23, -0x100000, RZ ;  /* 0xfff0000017157810 */ /* 0x000fe20007ffe0ff */
[----:B------:R-:W-:-:S05]  /*0970*/  IMAD.MOV.U32 R20, RZ, RZ, R22 ;  /* 0x000000ffff147224 */ /* 0x000fca00078e0016 */
[----:B------:R-:W-:-:S08]  /*0980*/  DFMA R16, R12, -R12, R10 ;  /* 0x8000000c0c10722b */ /* 0x000fd0000000000a */
[----:B------:R-:W-:Y:S01]  /*0990*/  DFMA R18, R16, R20, R12 ;  /* 0x000000141012722b */ /* 0x000fe2000000000c */
[----:B------:R-:W-:Y:S10]  /*09a0*/  @!P0 BRA `(.L_x_25) ;  /* 0x0000000000088947 */ /* 0x000ff40003800000 */
[----:B------:R-:W-:-:S07]  /*09b0*/  MOV R0, 0x9d0 ;  /* 0x000009d000007802 */ /* 0x000fce0000000f00 */
[----:B------:R-:W-:Y:S05]  /*09c0*/  CALL.REL.NOINC `($__internal_0_$__cuda_sm20_dsqrt_rn_f64_mediumpath_v1) ;  /* 0x0000001000207944 */ /* 0x000fea0003c00000 */
.L_x_25:
[----:B------:R-:W-:Y:S05]  /*09d0*/  BSYNC.RECONVERGENT B1 ;  /* 0x0000000000017941 */ /* 0x000fea0003800200 */
.L_x_24:
[----:B------:R-:W-:Y:S01]  /*09e0*/  IADD3 R0, PT, PT, -R43, R9, RZ ;  /* 0x000000092b007210 */ /* 0x000fe20007ffe1ff */
[----:B------:R-:W0:Y:S01]  /*09f0*/  F2F.F32.F64 R2, R18 ;  /* 0x0000001200027310 */ /* 0x000e220000301000 */
[----:B------:R-:W-:Y:S03]  /*0a00*/  BSSY.RECONVERGENT B1, `(.L_x_26) ;  /* 0x000004b000017945 */ /* 0x000fe60003800200 */
[----:B------:R-:W-:-:S04]  /*0a10*/  IMAD R0, R0, R0, RZ ;  /* 0x0000000000007224 */ /* 0x000fc800078e02ff */
[----:B------:R-:W-:-:S05]  /*0a20*/  IMAD R0, R7, R7, R0 ;  /* 0x0000000707007224 */ /* 0x000fca00078e0200 */
[----:B------:R-:W-:Y:S02]  /*0a30*/  I2FP.F32.U32 R0, R0 ;  /* 0x0000000000007245 */ /* 0x000fe40000201000 */
[----:B0-----:R-:W-:Y:S02]  /*0a40*/  FSETP.NEU.AND P0, PT, R2, 1, PT ;  /* 0x3f8000000200780b */ /* 0x001fe40003f0d000 */
[----:B------:R0:W1:Y:S01]  /*0a50*/  MUFU.RSQ R3, R0 ;  /* 0x0000000000037308 */ /* 0x0000620000001400 */
[----:B------:R-:W-:-:S05]  /*0a60*/  VIADD R5, R0, 0xf3000000 ;  /* 0xf300000000057836 */ /* 0x000fca0000000000 */
[----:B------:R-:W-:Y:S02]  /*0a70*/  ISETP.GT.U32.AND P2, PT, R5, 0x727fffff, PT ;  /* 0x727fffff0500780c */ /* 0x000fe40003f44070 */
[----:B------:R-:W-:-:S03]  /*0a80*/  MOV R5, 0x3f800000 ;  /* 0x3f80000000057802 */ /* 0x000fc60000000f00 */
[----:B0-----:R-:W-:Y:S08]  /*0a90*/  @!P0 BRA `(.L_x_27) ;  /* 0x0000000400048947 */ /* 0x001ff00003800000 */
[----:B------:R-:W-:-:S13]  /*0aa0*/  FSETP.NAN.AND P0, PT, |R2|, |R2|, PT ;  /* 0x400000020200720b */ /* 0x000fda0003f08200 */
[----:B------:R-:W-:Y:S01]  /*0ab0*/  @P0 FADD R5, R2, 2 ;  /* 0x4000000002050421 */ /* 0x000fe20000000000 */
[----:B------:R-:W-:Y:S06]  /*0ac0*/  @P0 BRA `(.L_x_27) ;  /* 0x0000000000f80947 */ /* 0x000fec0003800000 */
[C---:B------:R-:W-:Y:S01]  /*0ad0*/  FMUL R5, |R2|.reuse, 16777216 ;  /* 0x4b80000002057820 */ /* 0x040fe20000400200 */
[----:B------:R-:W-:Y:S01]  /*0ae0*/  FSETP.GEU.AND P0, PT, |R2|, 1.175494350822287508e-38, PT ;  /* 0x008000000200780b */ /* 0x000fe20003f0e200 */
[----:B------:R-:W-:-:S03]  /*0af0*/  IMAD.MOV.U32 R17, RZ, RZ, 0x3a2c32e4 ;  /* 0x3a2c32e4ff117424 */ /* 0x000fc600078e00ff */
[----:B------:R-:W-:-:S05]  /*0b00*/  FSEL R5, R5, |R2|, !P0 ;  /* 0x4000000205057208 */ /* 0x000fca0004000000 */
[----:B------:R-:W-:-:S05]  /*0b10*/  VIADD R10, R5, 0xc0cafb0d ;  /* 0xc0cafb0d050a7836 */ /* 0x000fca0000000000 */
[----:B------:R-:W-:-:S04]  /*0b20*/  LOP3.LUT R10, R10, 0xff800000, RZ, 0xc0, !PT ;  /* 0xff8000000a0a7812 */ /* 0x000fc800078ec0ff */
[-C--:B------:R-:W-:Y:S02]  /*0b30*/  IADD3 R5, PT, PT, R5, -R10.reuse, RZ ;  /* 0x8000000a05057210 */ /* 0x080fe40007ffe0ff */
[----:B------:R-:W-:-:S03]  /*0b40*/  I2FP.F32.S32 R10, R10 ;  /* 0x0000000a000a7245 */ /* 0x000fc60000201400 */
[C---:B------:R-:W-:Y:S01]  /*0b50*/  FADD R12, R5.reuse, 1 ;  /* 0x3f800000050c7421 */ /* 0x040fe20000000000 */
[----:B------:R-:W-:Y:S01]  /*0b60*/  FADD R11, R5, -1 ;  /* 0xbf800000050b7421 */ /* 0x000fe20000000000 */
[----:B------:R-:W-:Y:S02]  /*0b70*/  FSEL R5, RZ, -24, P0 ;  /* 0xc1c00000ff057808 */ /* 0x000fe40000000000 */
[----:B------:R-:W-:Y:S01]  /*0b80*/  FSETP.NEU.AND P0, PT, |R2|, +INF , PT ;  /* 0x7f8000000200780b */ /* 0x000fe20003f0d200 */
[----:B------:R-:W-:Y:S01]  /*0b90*/  FADD R13, R11, R11 ;  /* 0x0000000b0b0d7221 */ /* 0x000fe20000000000 */
[----:B------:R-:W0:Y:S01]  /*0ba0*/  MUFU.RCP R12, R12 ;  /* 0x0000000c000c7308 */ /* 0x000e220000001000 */
[----:B------:R-:W-:Y:S01]  /*0bb0*/  FFMA R5, R10, 1.1920928955078125e-07, R5 ;  /* 0x340000000a057823 */ /* 0x000fe20000000005 */
[----:B------:R-:W-:-:S13]  /*0bc0*/  FSETP.NEU.AND P0, PT, R2, RZ, P0 ;  /* 0x000000ff0200720b */ /* 0x000fda000070d000 */
[----:B------:R-:W-:Y:S01]  /*0bd0*/  @!P0 FADD R2, R2, R2 ;  /* 0x0000000202028221 */ /* 0x000fe20000000000 */
[----:B0-----:R-:W-:-:S04]  /*0be0*/  FMUL R16, R12, R13 ;  /* 0x0000000d0c107220 */ /* 0x001fc80000400000 */
[----:B------:R-:W-:Y:S01]  /*0bf0*/  FADD R13, R11, -R16 ;  /* 0x800000100b0d7221 */ /* 0x000fe20000000000 */
[CC--:B------:R-:W-:Y:S01]  /*0c00*/  FMUL R10, R16.reuse, R16.reuse ;  /* 0x00000010100a7220 */ /* 0x0c0fe20000400000 */
[----:B------:R-:W-:Y:S02]  /*0c10*/  FFMA R20, R16, 1.4426950216293334961, R5 ;  /* 0x3fb8aa3b10147823 */ /* 0x000fe40000000005 */
[----:B------:R-:W-:Y:S01]  /*0c20*/  FADD R18, R13, R13 ;  /* 0x0000000d0d127221 */ /* 0x000fe20000000000 */
[C---:B------:R-:W-:Y:S01]  /*0c30*/  FFMA R13, R10.reuse, R17, 0.0032181653659790754318 ;  /* 0x3b52e7db0a0d7423 */ /* 0x040fe20000000011 */
[----:B------:R-:W-:Y:S02]  /*0c40*/  FADD R5, R5, -R20 ;  /* 0x8000001405057221 */ /* 0x000fe40000000000 */
[----:B------:R-:W-:Y:S01]  /*0c50*/  FFMA R11, R11, -R16, R18 ;  /* 0x800000100b0b7223 */ /* 0x000fe20000000012 */
[----:B------:R-:W-:Y:S01]  /*0c60*/  FFMA R13, R10, R13, 0.018033718690276145935 ;  /* 0x3c93bb730a0d7423 */ /* 0x000fe2000000000d */
[----:B------:R-:W-:-:S02]  /*0c70*/  FFMA R18, R16, 1.4426950216293334961, R5 ;  /* 0x3fb8aa3b10127823 */ /* 0x000fc40000000005 */
[----:B------:R-:W-:Y:S01]  /*0c80*/  FMUL R11, R12, R11 ;  /* 0x0000000b0c0b7220 */ /* 0x000fe20000400000 */
[----:B------:R-:W-:-:S03]  /*0c90*/  FFMA R13, R10, R13, 0.12022458761930465698 ;  /* 0x3df6384f0a0d7423 */ /* 0x000fc6000000000d */
[----:B------:R-:W-:Y:S01]  /*0ca0*/  FFMA R5, R11, 1.4426950216293334961, R18 ;  /* 0x3fb8aa3b0b057823 */ /* 0x000fe20000000012 */
[----:B------:R-:W-:-:S03]  /*0cb0*/  FMUL R13, R10, R13 ;  /* 0x0000000d0a0d7220 */ /* 0x000fc60000400000 */
[----:B------:R-:W-:Y:S01]  /*0cc0*/  FFMA R12, R16, 1.9251366722983220825e-08, R5 ;  /* 0x32a55e34100c7823 */ /* 0x000fe20000000005 */
[----:B------:R-:W-:-:S04]  /*0cd0*/  FMUL R10, R13, 3 ;  /* 0x404000000d0a7820 */ /* 0x000fc80000400000 */
[----:B------:R-:W-:Y:S01]  /*0ce0*/  FFMA R10, R11, R10, R12 ;  /* 0x0000000a0b0a7223 */ /* 0x000fe2000000000c */
[----:B------:R-:W-:-:S03]  /*0cf0*/  HFMA2 R12, -RZ, RZ, 0.64013671875, -15.109375 ;  /* 0x391fcb8eff0c7431 */ /* 0x000fc600000001ff */
[----:B------:R-:W-:-:S04]  /*0d00*/  FFMA R13, R16, R13, R10 ;  /* 0x0000000d100d7223 */ /* 0x000fc8000000000a */
[----:B------:R-:W-:-:S04]  /*0d10*/  FADD R5, R20, R13 ;  /* 0x0000000d14057221 */ /* 0x000fc80000000000 */
[----:B------:R-:W-:Y:S01]  /*0d20*/  FMUL R10, R5, 2 ;  /* 0x40000000050a7820 */ /* 0x000fe20000400000 */
[----:B------:R-:W-:-:S03]  /*0d30*/  FADD R20, -R20, R5 ;  /* 0x0000000514147221 */ /* 0x000fc60000000100 */
[----:B------:R-:W0:Y:S01]  /*0d40*/  FRND R11, R10 ;  /* 0x0000000a000b7307 */ /* 0x000e220000201000 */
[----:B------:R-:W-:Y:S01]  /*0d50*/  FADD R20, R13, -R20 ;  /* 0x800000140d147221 */ /* 0x000fe20000000000 */
[----:B------:R-:W-:Y:S01]  /*0d60*/  FFMA R5, R5, 2, -R10 ;  /* 0x4000000005057823 */ /* 0x000fe2000000080a */
[----:B------:R-:W-:-:S03]  /*0d70*/  FSETP.GT.AND P4, PT, |R10|, 152, PT ;  /* 0x431800000a00780b */ /* 0x000fc60003f84200 */
[----:B------:R-:W-:Y:S01]  /*0d80*/  FFMA R20, R20, 2, R5 ;  /* 0x4000000014147823 */ /* 0x000fe20000000005 */
[----:B0-----:R-:W-:Y:S01]  /*0d90*/  FADD R5, R10, -R11 ;  /* 0x8000000b0a057221 */ /* 0x001fe20000000000 */
[----:B------:R-:W-:-:S03]  /*0da0*/  FSETP.GT.AND P3, PT, R11, RZ, PT ;  /* 0x000000ff0b00720b */ /* 0x000fc60003f64000 */
[----:B------:R-:W-:Y:S01]  /*0db0*/  FADD R5, R5, R20 ;  /* 0x0000001405057221 */ /* 0x000fe20000000000 */
[----:B------:R-:W-:Y:S02]  /*0dc0*/  SEL R11, RZ, 0x83000000, P3 ;  /* 0x83000000ff0b7807 */ /* 0x000fe40001800000 */
[----:B------:R-:W-:Y:S01]  /*0dd0*/  FSETP.GEU.AND P3, PT, R10, RZ, PT ;  /* 0x000000ff0a00720b */ /* 0x000fe20003f6e000 */
[----:B------:R-:W-:Y:S02]  /*0de0*/  FFMA R12, R5, R12, 0.0013391353422775864601 ;  /* 0x3aaf85ed050c7423 */ /* 0x000fe4000000000c */
[----:B------:R-:W-:Y:S02]  /*0df0*/  VIADD R13, R11, 0x7f000000 ;  /* 0x7f0000000b0d7836 */ /* 0x000fe40000000000 */
[C---:B------:R-:W-:Y:S02]  /*0e00*/  FFMA R16, R5.reuse, R12, 0.0096188392490148544312 ;  /* 0x3c1d985605107423 */ /* 0x040fe4000000000c */
[----:B------:R-:W0:Y:S02]  /*0e10*/  F2I.NTZ R12, R10 ;  /* 0x0000000a000c7305 */ /* 0x000e240000203100 */
[----:B------:R-:W-:-:S04]  /*0e20*/  FFMA R16, R5, R16, 0.055503588169813156128 ;  /* 0x3d6357bb05107423 */ /* 0x000fc80000000010 */
[----:B------:R-:W-:-:S04]  /*0e30*/  FFMA R16, R5, R16, 0.24022644758224487305 ;  /* 0x3e75fdec05107423 */ /* 0x000fc80000000010 */
[----:B------:R-:W-:-:S04]  /*0e40*/  FFMA R16, R5, R16, 0.69314718246459960938 ;  /* 0x3f31721805107423 */ /* 0x000fc80000000010 */
[----:B------:R-:W-:Y:S01]  /*0e50*/  FFMA R16, R5, R16, 1 ;  /* 0x3f80000005107423 */ /* 0x000fe20000000010 */
[----:B0-----:R-:W-:Y:S02]  /*0e60*/  LEA R12, R12, -R11, 0x17 ;  /* 0x8000000b0c0c7211 */ /* 0x001fe400078eb8ff */
[----:B------:R-:W-:Y:S01]  /*0e70*/  FSEL R5, RZ, +INF , !P3 ;  /* 0x7f800000ff057808 */ /* 0x000fe20005800000 */
[----:B------:R-:W-:-:S04]  /*0e80*/  FMUL R13, R13, R16 ;  /* 0x000000100d0d7220 */ /* 0x000fc80000400000 */
[----:B------:R-:W-:Y:S01]  /*0e90*/  @!P4 FMUL R5, R12, R13 ;  /* 0x0000000d0c05c220 */ /* 0x000fe20000400000 */
[----:B------:R-:W-:-:S07]  /*0ea0*/  @!P0 LOP3.LUT R5, R2, 0x7fffffff, RZ, 0xc0, !PT ;  /* 0x7fffffff02058812 */ /* 0x000fce00078ec0ff */
.L_x_27:
[----:B------:R-:W-:Y:S05]  /*0eb0*/  BSYNC.RECONVERGENT B1 ;  /* 0x0000000000017941 */ /* 0x000fea0003800200 */
.L_x_26:
[----:B------:R-:W-:Y:S04]  /*0ec0*/  BSSY.RECONVERGENT B1, `(.L_x_28) ;  /* 0x000000a000017945 */ /* 0x000fe80003800200 */
[----:B------:R-:W-:Y:S05]  /*0ed0*/  @!P2 BRA `(.L_x_29) ;  /* 0x000000000010a947 */ /* 0x000fea0003800000 */
[----:B------:R-:W-:-:S07]  /*0ee0*/  MOV R13, 0xf00 ;  /* 0x00000f00000d7802 */ /* 0x000fce0000000f00 */
[----:B-1----:R-:W-:Y:S05]  /*0ef0*/  CALL.REL.NOINC `($__internal_1_$__cuda_sm20_sqrt_rn_f32_slowpath) ;  /* 0x0000000c00907944 */ /* 0x002fea0003c00000 */
[----:B------:R-:W-:Y:S01]  /*0f00*/  IMAD.MOV.U32 R3, RZ, RZ, R0 ;  /* 0x000000ffff037224 */ /* 0x000fe200078e0000 */
[----:B------:R-:W-:Y:S06]  /*0f10*/  BRA `(.L_x_30) ;  /* 0x0000000000107947 */ /* 0x000fec0003800000 */
.L_x_29:
[----:B-1----:R-:W-:Y:S01]  /*0f20*/  FMUL.FTZ R11, R0, R3 ;  /* 0x00000003000b7220 */ /* 0x002fe20000410000 */
[----:B------:R-:W-:-:S03]  /*0f30*/  FMUL.FTZ R3, R3, 0.5 ;  /* 0x3f00000003037820 */ /* 0x000fc60000410000 */
[----:B------:R-:W-:-:S04]  /*0f40*/  FFMA R0, -R11, R11, R0 ;  /* 0x0000000b0b007223 */ /* 0x000fc80000000100 */
[----:B------:R-:W-:-:S07]  /*0f50*/  FFMA R3, R0, R3, R11 ;  /* 0x0000000300037223 */ /* 0x000fce000000000b */
.L_x_30:
[----:B------:R-:W-:Y:S05]  /*0f60*/  BSYNC.RECONVERGENT B1 ;  /* 0x0000000000017941 */ /* 0x000fea0003800200 */
.L_x_28:
[----:B------:R-:W0:Y:S01]  /*0f70*/  MUFU.RCP R2, R39 ;  /* 0x0000002700027308 */ /* 0x000e220000001000 */
[----:B------:R-:W-:Y:S01]  /*0f80*/  FMUL R0, R38, R3 ;  /* 0x0000000326007220 */ /* 0x000fe20000400000 */
[----:B------:R-:W-:Y:S06]  /*0f90*/  BSSY.RECONVERGENT B1, `(.L_x_31) ;  /* 0x000000b000017945 */ /* 0x000fec0003800200 */
[----:B------:R-:W1:Y:S01]  /*0fa0*/  FCHK P0, R0, R39 ;  /* 0x0000002700007302 */ /* 0x000e620000000000 */
[----:B0-----:R-:W-:-:S04]  /*0fb0*/  FFMA R11, -R39, R2, 1 ;  /* 0x3f800000270b7423 */ /* 0x001fc80000000102 */
[----:B------:R-:W-:-:S04]  /*0fc0*/  FFMA R11, R2, R11, R2 ;  /* 0x0000000b020b7223 */ /* 0x000fc80000000002 */
[----:B------:R-:W-:-:S04]  /*0fd0*/  FFMA R2, R0, R11, RZ ;  /* 0x0000000b00027223 */ /* 0x000fc800000000ff */
[----:B------:R-:W-:-:S04]  /*0fe0*/  FFMA R3, -R39, R2, R0 ;  /* 0x0000000227037223 */ /* 0x000fc80000000100 */
[----:B------:R-:W-:Y:S01]  /*0ff0*/  FFMA R2, R11, R3, R2 ;  /* 0x000000030b027223 */ /* 0x000fe20000000002 */
[----:B-1----:R-:W-:Y:S06]  /*1000*/  @!P0 BRA `(.L_x_32) ;  /* 0x00000000000c8947 */ /* 0x002fec0003800000 */
[----:B------:R-:W-:-:S07]  /*1010*/  MOV R2, 0x1030 ;  /* 0x0000103000027802 */ /* 0x000fce0000000f00 */
[----:B------:R-:W-:Y:S05]  /*1020*/  CALL.REL.NOINC `($__internal_2_$__cuda_sm3x_div_rn_noftz_f32_slowpath) ;  /* 0x0000000c00a07944 */ /* 0x000fea0003c00000 */
[----:B------:R-:W-:-:S07]  /*1030*/  MOV R2, R0 ;  /* 0x0000000000027202 */ /* 0x000fce0000000f00 */
.L_x_32:
[----:B------:R-:W-:Y:S05]  /*1040*/  BSYNC.RECONVERGENT B1 ;  /* 0x0000000000017941 */ /* 0x000fea0003800200 */
.L_x_31:
[----:B------:R-:W-:Y:S01]  /*1050*/  FSETP.NEU.AND P0, PT, R2, 1, PT ;  /* 0x3f8000000200780b */ /* 0x000fe20003f0d000 */
[----:B------:R-:W-:Y:S01]  /*1060*/  BSSY.RECONVERGENT B1, `(.L_x_33) ;  /* 0x0000044000017945 */ /* 0x000fe20003800200 */
[----:B------:R-:W-:-:S11]  /*1070*/  IMAD.MOV.U32 R0, RZ, RZ, 0x3f800000 ;  /* 0x3f800000ff007424 */ /* 0x000fd600078e00ff */
[----:B------:R-:W-:Y:S05]  /*1080*/  @!P0 BRA `(.L_x_34) ;  /* 0x0000000400048947 */ /* 0x000fea0003800000 */
[----:B------:R-:W-:-:S13]  /*1090*/  FSETP.NAN.AND P0, PT, |R2|, |R2|, PT ;  /* 0x400000020200720b */ /* 0x000fda0003f08200 */
[----:B------:R-:W-:Y:S01]  /*10a0*/  @P0 FADD R0, R2, 2 ;  /* 0x4000000002000421 */ /* 0x000fe20000000000 */
[----:B------:R-:W-:Y:S06]  /*10b0*/  @P0 BRA `(.L_x_34) ;  /* 0x0000000000f80947 */ /* 0x000fec0003800000 */
[C---:B------:R-:W-:Y:S01]  /*10c0*/  FMUL R3, |R2|.reuse, 16777216 ;  /* 0x4b80000002037820 */ /* 0x040fe20000400200 */
[----:B------:R-:W-:Y:S01]  /*10d0*/  FSETP.GEU.AND P0, PT, |R2|, 1.175494350822287508e-38, PT ;  /* 0x008000000200780b */ /* 0x000fe20003f0e200 */
[----:B------:R-:W-:-:S03]  /*10e0*/  HFMA2 R16, -RZ, RZ, 0.771484375, 0.21533203125 ;  /* 0x3a2c32e4ff107431 */ /* 0x000fc600000001ff */
[----:B------:R-:W-:-:S04]  /*10f0*/  FSEL R3, R3, |R2|, !P0 ;  /* 0x4000000203037208 */ /* 0x000fc80004000000 */
[----:B------:R-:W-:-:S04]  /*1100*/  IADD3 R0, PT, PT, R3, -0x3f3504f3, RZ ;  /* 0xc0cafb0d03007810 */ /* 0x000fc80007ffe0ff */
[----:B------:R-:W-:-:S05]  /*1110*/  LOP3.LUT R0, R0, 0xff800000, RZ, 0xc0, !PT ;  /* 0xff80000000007812 */ /* 0x000fca00078ec0ff */
[----:B------:R-:W-:Y:S01]  /*1120*/  IMAD.IADD R3, R3, 0x1, -R0 ;  /* 0x0000000103037824 */ /* 0x000fe200078e0a00 */
        /* <DEDUP_REMOVED lines=27> */
[----:B------:R-:W-:-:S03]  /*12e0*/  IMAD.MOV.U32 R11, RZ, RZ, 0x391fcb8e ;  /* 0x391fcb8eff0b7424 */ /* 0x000fc600078e00ff */
        /* <DEDUP_REMOVED lines=14> */
[----:B------:R-:W-:Y:S01]  /*13d0*/  FFMA R11, R0, R11, 0.0013391353422775864601 ;  /* 0x3aaf85ed000b7423 */ /* 0x000fe2000000000b */
[----:B------:R-:W-:-:S03]  /*13e0*/  IADD3 R12, PT, PT, R10, 0x7f000000, RZ ;  /* 0x7f0000000a0c7810 */ /* 0x000fc60007ffe0ff */
[C---:B------:R-:W-:Y:S02]  /*13f0*/  FFMA R13, R0.reuse, R11, 0.0096188392490148544312 ;  /* 0x3c1d9856000d7423 */ /* 0x040fe4000000000b */
[----:B------:R-:W0:Y:S02]  /*1400*/  F2I.NTZ R11, R3 ;  /* 0x00000003000b7305 */ /* 0x000e240000203100 */
[----:B------:R-:W-:-:S04]  /*1410*/  FFMA R13, R0, R13, 0.055503588169813156128 ;  /* 0x3d6357bb000d7423 */ /* 0x000fc8000000000d */
[----:B------:R-:W-:-:S04]  /*1420*/  FFMA R13, R0, R13, 0.24022644758224487305 ;  /* 0x3e75fdec000d7423 */ /* 0x000fc8000000000d */
[----:B------:R-:W-:-:S04]  /*1430*/  FFMA R13, R0, R13, 0.69314718246459960938 ;  /* 0x3f317218000d7423 */ /* 0x000fc8000000000d */
[----:B------:R-:W-:Y:S01]  /*1440*/  FFMA R13, R0, R13, 1 ;  /* 0x3f800000000d7423 */ /* 0x000fe2000000000d */
[----:B0-----:R-:W-:Y:S01]  /*1450*/  IMAD R11, R11, 0x800000, -R10 ;  /* 0x008000000b0b7824 */ /* 0x001fe200078e0a0a */
[----:B------:R-:W-:Y:S02]  /*1460*/  FSEL R0, RZ, +INF , !P2 ;  /* 0x7f800000ff007808 */ /* 0x000fe40005000000 */
[----:B------:R-:W-:-:S04]  /*1470*/  FMUL R12, R12, R13 ;  /* 0x0000000d0c0c7220 */ /* 0x000fc80000400000 */
[----:B------:R-:W-:Y:S01]  /*1480*/  @!P3 FMUL R0, R11, R12 ;  /* 0x0000000c0b00b220 */ /* 0x000fe20000400000 */
[----:B------:R-:W-:-:S07]  /*1490*/  @!P0 LOP3.LUT R0, R2, 0x7fffffff, RZ, 0xc0, !PT ;  /* 0x7fffffff02008812 */ /* 0x000fce00078ec0ff */
.L_x_34:
[----:B------:R-:W-:Y:S05]  /*14a0*/  BSYNC.RECONVERGENT B1 ;  /* 0x0000000000017941 */ /* 0x000fea0003800200 */
.L_x_33:
[----:B------:R-:W-:Y:S01]  /*14b0*/  FADD R3, R0, R5 ;  /* 0x0000000500037221 */ /* 0x000fe20000000000 */
[----:B------:R-:W-:Y:S01]  /*14c0*/  BSSY.RECONVERGENT B1, `(.L_x_35) ;  /* 0x0000048000017945 */ /* 0x000fe20003800200 */
[----:B------:R-:W-:-:S03]  /*14d0*/  MOV R13, 0x3f800000 ;  /* 0x3f800000000d7802 */ /* 0x000fc60000000f00 */
[----:B------:R-:W-:-:S13]  /*14e0*/  FSETP.NEU.AND P0, PT, R3, 1, PT ;  /* 0x3f8000000300780b */ /* 0x000fda0003f0d000 */
[----:B------:R-:W-:Y:S05]  /*14f0*/  @!P0 BRA `(.L_x_36) ;  /* 0x0000000400108947 */ /* 0x000fea0003800000 */
[----:B------:R-:W-:-:S13]  /*1500*/  FSETP.NAN.AND P0, PT, |R3|, |R3|, PT ;  /* 0x400000030300720b */ /* 0x000fda0003f08200 */
[----:B------:R-:W-:Y:S01]  /*1510*/  @P0 FADD R13, R3, 0.5 ;  /* 0x3f000000030d0421 */ /* 0x000fe20000000000 */
[----:B------:R-:W-:Y:S06]  /*1520*/  @P0 BRA `(.L_x_36) ;  /* 0x0000000400040947 */ /* 0x000fec0003800000 */
[----:B------:R-:W-:-:S04]  /*1530*/  FSETP.NEU.AND P0, PT, |R3|, +INF , PT ;  /* 0x7f8000000300780b */ /* 0x000fc80003f0d200 */
[----:B------:R-:W-:-:S13]  /*1540*/  FSETP.NEU.AND P0, PT, R3, RZ, P0 ;  /* 0x000000ff0300720b */ /* 0x000fda000070d000 */
[----:B------:R-:W-:-:S05]  /*1550*/  @!P0 FADD R13, R3, R3 ;  /* 0x00000003030d8221 */ /* 0x000fca0000000000 */
[----:B------:R-:W-:Y:S01]  /*1560*/  @!P0 LOP3.LUT R13, R13, 0x7fffffff, RZ, 0xc0, !PT ;  /* 0x7fffffff0d0d8812 */ /* 0x000fe200078ec0ff */
[----:B------:R-:W-:Y:S06]  /*1570*/  @!P0 BRA `(.L_x_36) ;  /* 0x0000000000f08947 */ /* 0x000fec0003800000 */
[C---:B------:R-:W-:Y:S01]  /*1580*/  FMUL R2, |R3|.reuse, 16777216 ;  /* 0x4b80000003027820 */ /* 0x040fe20000400200 */
[----:B------:R-:W-:Y:S01]  /*1590*/  FSETP.GEU.AND P0, PT, |R3|, 1.175494350822287508e-38, PT ;  /* 0x008000000300780b */ /* 0x000fe20003f0e200 */
[----:B------:R-:W-:Y:S01]  /*15a0*/  IMAD.MOV.U32 R16, RZ, RZ, 0x3a2c32e4 ;  /* 0x3a2c32e4ff107424 */ /* 0x000fe200078e00ff */
[----:B------:R-:W-:Y:S02]  /*15b0*/  FSETP.GEU.AND P3, PT, R5, -R0, PT ;  /* 0x800000000500720b */ /* 0x000fe40003f6e000 */
[----:B------:R-:W-:-:S05]  /*15c0*/  FSEL R2, R2, |R3|, !P0 ;  /* 0x4000000302027208 */ /* 0x000fca0004000000 */
[----:B------:R-:W-:-:S05]  /*15d0*/  VIADD R3, R2, 0xc0cafb0d ;  /* 0xc0cafb0d02037836 */ /* 0x000fca0000000000 */
[----:B------:R-:W-:-:S04]  /*15e0*/  LOP3.LUT R3, R3, 0xff800000, RZ, 0xc0, !PT ;  /* 0xff80000003037812 */ /* 0x000fc800078ec0ff */
[-C--:B------:R-:W-:Y:S02]  /*15f0*/  IADD3 R2, PT, PT, R2, -R3.reuse, RZ ;  /* 0x8000000302027210 */ /* 0x080fe40007ffe0ff */
[----:B------:R-:W-:-:S03]  /*1600*/  I2FP.F32.S32 R3, R3 ;  /* 0x0000000300037245 */ /* 0x000fc60000201400 */
[C---:B------:R-:W-:Y:S01]  /*1610*/  FADD R11, R2.reuse, 1 ;  /* 0x3f800000020b7421 */ /* 0x040fe20000000000 */
[----:B------:R-:W-:Y:S01]  /*1620*/  FADD R10, R2, -1 ;  /* 0xbf800000020a7421 */ /* 0x000fe20000000000 */
[----:B------:R-:W-:-:S03]  /*1630*/  FSEL R2, RZ, -24, P0 ;  /* 0xc1c00000ff027808 */ /* 0x000fc60000000000 */
[----:B------:R-:W-:Y:S01]  /*1640*/  FADD R12, R10, R10 ;  /* 0x0000000a0a0c7221 */ /* 0x000fe20000000000 */
[----:B------:R-:W0:Y:S01]  /*1650*/  MUFU.RCP R11, R11 ;  /* 0x0000000b000b7308 */ /* 0x000e220000001000 */
[----:B------:R-:W-:Y:S02]  /*1660*/  FFMA R2, R3, 1.1920928955078125e-07, R2 ;  /* 0x3400000003027823 */ /* 0x000fe40000000002 */
        /* <DEDUP_REMOVED lines=20> */
[----:B------:R-:W-:Y:S01]  /*17b0*/  FMUL R3, R2, 0.5 ;  /* 0x3f00000002037820 */ /* 0x000fe20000400000 */
[----:B------:R-:W-:-:S03]  /*17c0*/  FADD R19, -R19, R2 ;  /* 0x0000000213137221 */ /* 0x000fc60000000100 */
[----:B------:R-:W0:Y:S01]  /*17d0*/  FRND R10, R3 ;  /* 0x00000003000a7307 */ /* 0x000e220000201000 */
[----:B------:R-:W-:Y:S01]  /*17e0*/  FADD R19, R12, -R19 ;  /* 0x800000130c137221 */ /* 0x000fe20000000000 */
[----:B------:R-:W-:Y:S01]  /*17f0*/  FFMA R2, R2, 0.5, -R3 ;  /* 0x3f00000002027823 */ /* 0x000fe20000000803 */
[----:B------:R-:W-:-:S03]  /*1800*/  FSETP.GT.AND P2, PT, |R3|, 152, PT ;  /* 0x431800000300780b */ /* 0x000fc60003f44200 */
[----:B------:R-:W-:Y:S01]  /*1810*/  FFMA R19, R19, 0.5, R2 ;  /* 0x3f00000013137823 */ /* 0x000fe20000000002 */
        /* <DEDUP_REMOVED lines=17> */
[----:B------:R-:W-:-:S07]  /*1930*/  @!P3 IMAD.MOV.U32 R13, RZ, RZ, 0x7fffffff ;  /* 0x7fffffffff0db424 */ /* 0x000fce00078e00ff */
.L_x_36:
[----:B------:R-:W-:Y:S05]  /*1940*/  BSYNC.RECONVERGENT B1 ;  /* 0x0000000000017941 */ /* 0x000fea0003800200 */
.L_x_35:
[----:B------:R-:W0:Y:S02]  /*1950*/  LDC.64 R2, c[0x0][0x3a8] ;  /* 0x0000ea00ff027b82 */ /* 0x000e240000000a00 */
[----:B0-----:R-:W-:-:S05]  /*1960*/  IMAD.WIDE R10, R4, 0x4, R2 ;  /* 0x00000004040a7825 */ /* 0x001fca00078e0202 */
[----:B------:R-:W2:Y:S01]  /*1970*/  LDG.E R0, desc[UR4][R10.64] ;  /* 0x000000040a007981 */ /* 0x000ea2000c1e1900 */
[----:B------:R-:W-:Y:S02]  /*1980*/  IADD3 R7, PT, PT, R7, 0x1, RZ ;  /* 0x0000000107077810 */ /* 0x000fe40007ffe0ff */
[----:B--2---:R-:W-:-:S13]  /*1990*/  FSETP.GEU.AND P0, PT, R13, R0, PT ;  /* 0x000000000d00720b */ /* 0x004fda0003f0e000 */
[----:B------:R-:W0:Y:S01]  /*19a0*/  @!P0 LDC.64 R2, c[0x0][0x380] ;  /* 0x0000e000ff028b82 */ /* 0x000e220000000a00 */
[----:B------:R1:W-:Y:S01]  /*19b0*/  @!P0 STG.E desc[UR4][R10.64], R13 ;  /* 0x0000000d0a008986 */ /* 0x0003e2000c101904 */
[----:B0-----:R-:W-:-:S04]  /*19c0*/  @!P0 IMAD.WIDE R2, R4, 0x4, R2 ;  /* 0x0000000404028825 */ /* 0x001fc800078e0202 */
[----:B------:R-:W-:Y:S01]  /*19d0*/  VIADD R4, R4, UR10 ;  /* 0x0000000a04047c36 */ /* 0x000fe20008000000 */
[----:B------:R1:W-:Y:S01]  /*19e0*/  @!P0 STG.E desc[UR4][R2.64], R44 ;  /* 0x0000002c02008986 */ /* 0x0003e2000c101904 */
[----:B------:R-:W-:Y:S05]  /*19f0*/  @!P1 BRA `(.L_x_37) ;  /* 0xffffffe800309947 */ /* 0x000fea000383ffff */
.L_x_14:
[----:B------:R-:W-:Y:S05]  /*1a00*/  BSYNC.RECONVERGENT B0 ;  /* 0x0000000000007941 */ /* 0x000fea0003800200 */
.L_x_13:
[C---:B------:R-:W-:Y:S02]  /*1a10*/  ISETP.GE.AND P0, PT, R9.reuse, R42, PT ;  /* 0x0000002a0900720c */ /* 0x040fe40003f06270 */
[----:B------:R-:W-:-:S11]  /*1a20*/  IADD3 R9, PT, PT, R9, 0x1, RZ ;  /* 0x0000000109097810 */ /* 0x000fd60007ffe0ff */
[----:B------:R-:W-:Y:S05]  /*1a30*/  @!P0 BRA `(.L_x_38) ;  /* 0xffffffe800048947 */ /* 0x000fea000383ffff */
[----:B------:R-:W-:Y:S05]  /*1a40*/  EXIT ;  /* 0x000000000000794d */ /* 0x000fea0003800000 */
        .weak           $__internal_0_$__cuda_sm20_dsqrt_rn_f64_mediumpath_v1
        .type           $__internal_0_$__cuda_sm20_dsqrt_rn_f64_mediumpath_v1,@function
        .size           $__internal_0_$__cuda_sm20_dsqrt_rn_f64_mediumpath_v1,($__internal_1_$__cuda_sm20_sqrt_rn_f32_slowpath - $__internal_0_$__cuda_sm20_dsqrt_rn_f64_mediumpath_v1)
$__internal_0_$__cuda_sm20_dsqrt_rn_f64_mediumpath_v1:
[----:B------:R-:W-:Y:S01]  /*1a50*/  ISETP.GE.U32.AND P0, PT, R2, -0x3400000, PT ;  /* 0xfcc000000200780c */ /* 0x000fe20003f06070 */
[----:B------:R-:W-:Y:S01]  /*1a60*/  BSSY.RECONVERGENT B2, `(.L_x_39) ;  /* 0x0000028000027945 */ /* 0x000fe20003800200 */
[----:B------:R-:W-:Y:S01]  /*1a70*/  MOV R2, R10 ;  /* 0x0000000a00027202 */ /* 0x000fe20000000f00 */
[----:B------:R-:W-:Y:S01]  /*1a80*/  IMAD.MOV.U32 R3, RZ, RZ, R11 ;  /* 0x000000ffff037224 */ /* 0x000fe200078e000b */
[----:B------:R-:W-:Y:S01]  /*1a90*/  MOV R10, R16 ;  /* 0x00000010000a7202 */ /* 0x000fe20000000f00 */
[----:B------:R-:W-:Y:S02]  /*1aa0*/  IMAD.MOV.U32 R20, RZ, RZ, R22 ;  /* 0x000000ffff147224 */ /* 0x000fe400078e0016 */
[----:B------:R-:W-:-:S06]  /*1ab0*/  IMAD.MOV.U32 R11, RZ, RZ, R17 ;  /* 0x000000ffff0b7224 */ /* 0x000fcc00078e0011 */
[----:B------:R-:W-:Y:S05]  /*1ac0*/  @!P0 BRA `(.L_x_40) ;  /* 0x0000000000208947 */ /* 0x000fea0003800000 */
[----:B------:R-:W-:-:S10]  /*1ad0*/  DFMA.RM R10, R10, R20, R12 ;  /* 0x000000140a0a722b */ /* 0x000fd4000000400c */
[----:B------:R-:W-:-:S04]  /*1ae0*/  IADD3 R12, P0, PT, R10, 0x1, RZ ;  /* 0x000000010a0c7810 */ /* 0x000fc80007f1e0ff */
[----:B------:R-:W-:-:S06]  /*1af0*/  IADD3.X R13, PT, PT, RZ, R11, RZ, P0, !PT ;  /* 0x0000000bff0d7210 */ /* 0x000fcc00007fe4ff */
[----:B------:R-:W-:-:S08]  /*1b00*/  DFMA.RP R2, -R10, R12, R2 ;  /* 0x0000000c0a02722b */ /* 0x000fd00000008102 */
[----:B------:R-:W-:-:S06]  /*1b10*/  DSETP.GT.AND P0, PT, R2, RZ, PT ;  /* 0x000000ff0200722a */ /* 0x000fcc0003f04000 */
[----:B------:R-:W-:Y:S02]  /*1b20*/  FSEL R10, R12, R10, P0 ;  /* 0x0000000a0c0a7208 */ /* 0x000fe40000000000 */
[----:B------:R-:W-:Y:S01]  /*1b30*/  FSEL R11, R13, R11, P0 ;  /* 0x0000000b0d0b7208 */ /* 0x000fe20000000000 */
[----:B------:R-:W-:Y:S06]  /*1b40*/  BRA `(.L_x_41) ;  /* 0x0000000000647947 */ /* 0x000fec0003800000 */
.L_x_40:
[----:B------:R-:W-:-:S14]  /*1b50*/  DSETP.NE.AND P0, PT, R2, RZ, PT ;  /* 0x000000ff0200722a */ /* 0x000fdc0003f05000 */
[----:B------:R-:W-:Y:S05]  /*1b60*/  @!P0 BRA `(.L_x_42) ;  /* 0x0000000000588947 */ /* 0x000fea0003800000 */
[----:B------:R-:W-:-:S13]  /*1b70*/  ISETP.GE.AND P0, PT, R3, RZ, PT ;  /* 0x000000ff0300720c */ /* 0x000fda0003f06270 */
[----:B------:R-:W-:Y:S01]  /*1b80*/  @!P0 IMAD.MOV.U32 R10, RZ, RZ, 0x0 ;  /* 0x00000000ff0a8424 */ /* 0x000fe200078e00ff */
[----:B------:R-:W-:Y:S01]  /*1b90*/  @!P0 MOV R11, 0xfff80000 ;  /* 0xfff80000000b8802 */ /* 0x000fe20000000f00 */
[----:B------:R-:W-:Y:S06]  /*1ba0*/  @!P0 BRA `(.L_x_41) ;  /* 0x00000000004c8947 */ /* 0x000fec0003800000 */
[----:B------:R-:W-:-:S13]  /*1bb0*/  ISETP.GT.AND P0, PT, R3, 0x7fefffff, PT ;  /* 0x7fefffff0300780c */ /* 0x000fda0003f04270 */
[----:B------:R-:W-:Y:S05]  /*1bc0*/  @P0 BRA `(.L_x_42) ;  /* 0x0000000000400947 */ /* 0x000fea0003800000 */
[----:B------:R-:W-:Y:S01]  /*1bd0*/  DMUL R2, R2, 8.11296384146066816958e+31 ;  /* 0x4690000002027828 */ /* 0x000fe20000000000 */
[----:B------:R-:W-:Y:S01]  /*1be0*/  IMAD.MOV.U32 R10, RZ, RZ, RZ ;  /* 0x000000ffff0a7224 */ /* 0x000fe200078e00ff */
[----:B------:R-:W-:Y:S01]  /*1bf0*/  MOV R16, 0x0 ;  /* 0x0000000000107802 */ /* 0x000fe20000000f00 */
[----:B------:R-:W-:-:S03]  /*1c00*/  IMAD.MOV.U32 R17, RZ, RZ, 0x3fd80000 ;  /* 0x3fd80000ff117424 */ /* 0x000fc600078e00ff */
[----:B------:R-:W0:Y:S02]  /*1c10*/  MUFU.RSQ64H R11, R3 ;  /* 0x00000003000b7308 */ /* 0x000e240000001c00 */
[----:B0-----:R-:W-:-:S08]  /*1c20*/  DMUL R12, R10, R10 ;  /* 0x0000000a0a0c7228 */ /* 0x001fd00000000000 */
[----:B------:R-:W-:-:S08]  /*1c30*/  DFMA R12, R2, -R12, 1 ;  /* 0x3ff00000020c742b */ /* 0x000fd0000000080c */
[----:B------:R-:W-:Y:S02]  /*1c40*/  DFMA R16, R12, R16, 0.5 ;  /* 0x3fe000000c10742b */ /* 0x000fe40000000010 */
[----:B------:R-:W-:-:S08]  /*1c50*/  DMUL R12, R10, R12 ;  /* 0x0000000c0a0c7228 */ /* 0x000fd00000000000 */
[----:B------:R-:W-:-:S08]  /*1c60*/  DFMA R12, R16, R12, R10 ;  /* 0x0000000c100c722b */ /* 0x000fd0000000000a */
[----:B------:R-:W-:Y:S02]  /*1c70*/  DMUL R10, R2, R12 ;  /* 0x0000000c020a7228 */ /* 0x000fe40000000000 */
[----:B------:R-:W-:-:S06]  /*1c80*/  IADD3 R13, PT, PT, R13, -0x100000, RZ ;  /* 0xfff000000d0d7810 */ /* 0x000fcc0007ffe0ff */
[----:B------:R-:W-:-:S08]  /*1c90*/  DFMA R16, R10, -R10, R2 ;  /* 0x8000000a0a10722b */ /* 0x000fd00000000002 */
[----:B------:R-:W-:-:S10]  /*1ca0*/  DFMA R10, R12, R16, R10 ;  /* 0x000000100c0a722b */ /* 0x000fd4000000000a */
[----:B------:R-:W-:Y:S01]  /*1cb0*/  VIADD R11, R11, 0xfcb00000 ;  /* 0xfcb000000b0b7836 */ /* 0x000fe20000000000 */
[----:B------:R-:W-:Y:S06]  /*1cc0*/  BRA `(.L_x_41) ;  /* 0x0000000000047947 */ /* 0x000fec0003800000 */
.L_x_42:
[----:B------:R-:W-:-:S11]  /*1cd0*/  DADD R10, R2, R2 ;  /* 0x00000000020a7229 */ /* 0x000fd60000000002 */
.L_x_41:
[----:B------:R-:W-:Y:S05]  /*1ce0*/  BSYNC.RECONVERGENT B2 ;  /* 0x0000000000027941 */ /* 0x000fea0003800200 */
.L_x_39:
[----:B------:R-:W-:Y:S01]  /*1cf0*/  MOV R2, R0 ;  /* 0x0000000000027202 */ /* 0x000fe20000000f00 */
[----:B------:R-:W-:Y:S01]  /*1d00*/  IMAD.MOV.U32 R3, RZ, RZ, 0x0 ;  /* 0x00000000ff037424 */ /* 0x000fe200078e00ff */
[----:B------:R-:W-:Y:S01]  /*1d10*/  MOV R18, R10 ;  /* 0x0000000a00127202 */ /* 0x000fe20000000f00 */
[----:B------:R-:W-:Y:S02]  /*1d20*/  IMAD.MOV.U32 R19, RZ, RZ, R11 ;  /* 0x000000ffff137224 */ /* 0x000fe400078e000b */
[----:B------:R-:W-:Y:S05]  /*1d30*/  RET.REL.NODEC R2 `(_Z16label_assignmentPiP9pixel_XYZP5pointiiiiPfi) ;  /* 0xffffffe002b07950 */ /* 0x000fea0003c3ffff */
        .weak           $__internal_1_$__cuda_sm20_sqrt_rn_f32_slowpath
        .type           $__internal_1_$__cuda_sm20_sqrt_rn_f32_slowpath,@function
        .size           $__internal_1_$__cuda_sm20_sqrt_rn_f32_slowpath,($__internal_2_$__cuda_sm3x_div_rn_noftz_f32_slowpath - $__internal_1_$__cuda_sm20_sqrt_rn_f32_slowpath)
$__internal_1_$__cuda_sm20_sqrt_rn_f32_slowpath:
[----:B------:R-:W-:-:S13]  /*1d40*/  LOP3.LUT P0, RZ, R0, 0x7fffffff, RZ, 0xc0, !PT ;  /* 0x7fffffff00ff7812 */ /* 0x000fda000780c0ff */
[----:B------:R-:W-:Y:S01]  /*1d50*/  @!P0 MOV R2, R0 ;  /* 0x0000000000028202 */ /* 0x000fe20000000f00 */
[----:B------:R-:W-:Y:S06]  /*1d60*/  @!P0 BRA `(.L_x_43) ;  /* 0x0000000000408947 */ /* 0x000fec0003800000 */
[----:B------:R-:W-:-:S13]  /*1d70*/  FSETP.GEU.FTZ.AND P0, PT, R0, RZ, PT ;  /* 0x000000ff0000720b */ /* 0x000fda0003f1e000 */
[----:B------:R-:W-:Y:S01]  /*1d80*/  @!P0 IMAD.MOV.U32 R2, RZ, RZ, 0x7fffffff ;  /* 0x7fffffffff028424 */ /* 0x000fe200078e00ff */
[----:B------:R-:W-:Y:S06]  /*1d90*/  @!P0 BRA `(.L_x_43) ;  /* 0x0000000000348947 */ /* 0x000fec0003800000 */
[----:B------:R-:W-:-:S13]  /*1da0*/  FSETP.GTU.FTZ.AND P0, PT, |R0|, +INF , PT ;  /* 0x7f8000000000780b */ /* 0x000fda0003f1c200 */
[----:B------:R-:W-:Y:S01]  /*1db0*/  @P0 FADD.FTZ R2, R0, 1 ;  /* 0x3f80000000020421 */ /* 0x000fe20000010000 */
[----:B------:R-:W-:Y:S06]  /*1dc0*/  @P0 BRA `(.L_x_43) ;  /* 0x0000000000280947 */ /* 0x000fec0003800000 */
[----:B------:R-:W-:-:S13]  /*1dd0*/  FSETP.NEU.FTZ.AND P0, PT, |R0|, +INF , PT ;  /* 0x7f8000000000780b */ /* 0x000fda0003f1d200 */
[----:B------:R-:W-:-:S04]  /*1de0*/  @P0 FFMA R3, R0, 1.84467440737095516160e+19, RZ ;  /* 0x5f80000000030823 */ /* 0x000fc800000000ff */
[----:B------:R-:W0:Y:S02]  /*1df0*/  @P0 MUFU.RSQ R2, R3 ;  /* 0x0000000300020308 */ /* 0x000e240000001400 */
[----:B0-----:R-:W-:Y:S01]  /*1e00*/  @P0 FMUL.FTZ R10, R3, R2 ;  /* 0x00000002030a0220 */ /* 0x001fe20000410000 */
[----:B------:R-:W-:Y:S01]  /*1e10*/  @P0 FMUL.FTZ R12, R2, 0.5 ;  /* 0x3f000000020c0820 */ /* 0x000fe20000410000 */
[----:B------:R-:W-:Y:S02]  /*1e20*/  @!P0 MOV R2, R0 ;  /* 0x0000000000028202 */ /* 0x000fe40000000f00 */
[----:B------:R-:W-:-:S04]  /*1e30*/  @P0 FADD.FTZ R11, -R10, -RZ ;  /* 0x800000ff0a0b0221 */ /* 0x000fc80000010100 */
[----:B------:R-:W-:-:S04]  /*1e40*/  @P0 FFMA R11, R10, R11, R3 ;  /* 0x0000000b0a0b0223 */ /* 0x000fc80000000003 */
[----:B------:R-:W-:-:S04]  /*1e50*/  @P0 FFMA R11, R11, R12, R10 ;  /* 0x0000000c0b0b0223 */ /* 0x000fc8000000000a */
[----:B------:R-:W-:-:S07]  /*1e60*/  @P0 FMUL.FTZ R2, R11, 2.3283064365386962891e-10 ;  /* 0x2f8000000b020820 */ /* 0x000fce0000410000 */
.L_x_43:
[----:B------:R-:W-:Y:S01]  /*1e70*/  IMAD.MOV.U32 R0, RZ, RZ, R2 ;  /* 0x000000ffff007224 */ /* 0x000fe200078e0002 */
[----:B------:R-:W-:Y:S01]  /*1e80*/  MOV R2, R13 ;  /* 0x0000000d00027202 */ /* 0x000fe20000000f00 */
[----:B------:R-:W-:-:S04]  /*1e90*/  IMAD.MOV.U32 R3, RZ, RZ, 0x0 ;  /* 0x00000000ff037424 */ /* 0x000fc800078e00ff */
[----:B------:R-:W-:Y:S05]  /*1ea0*/  RET.REL.NODEC R2 `(_Z16label_assignmentPiP9pixel_XYZP5pointiiiiPfi) ;  /* 0xffffffe002547950 */ /* 0x000fea0003c3ffff */
        .weak           $__internal_2_$__cuda_sm3x_div_rn_noftz_f32_slowpath
        .type           $__internal_2_$__cuda_sm3x_div_rn_noftz_f32_slowpath,@function
        .size           $__internal_2_$__cuda_sm3x_div_rn_noftz_f32_slowpath,($_Z16label_assignmentPiP9pixel_XYZP5pointiiiiPfi$__internal_accurate_pow - $__internal_2_$__cuda_sm3x_div_rn_noftz_f32_slowpath)
$__internal_2_$__cuda_sm3x_div_rn_noftz_f32_slowpath:
[--C-:B------:R-:W-:Y:S01]  /*1eb0*/  SHF.R.U32.HI R10, RZ, 0x17, R39.reuse ;  /* 0x00000017ff0a7819 */ /* 0x100fe20000011627 */
[----:B------:R-:W-:Y:S01]  /*1ec0*/  BSSY.RECONVERGENT B2, `(.L_x_44) ;  /* 0x0000064000027945 */ /* 0x000fe20003800200 */
[----:B------:R-:W-:Y:S01]  /*1ed0*/  SHF.R.U32.HI R3, RZ, 0x17, R0 ;  /* 0x00000017ff037819 */ /* 0x000fe20000011600 */
[----:B------:R-:W-:Y:S01]  /*1ee0*/  IMAD.MOV.U32 R12, RZ, RZ, R39 ;  /* 0x000000ffff0c7224 */ /* 0x000fe200078e0027 */
[----:B------:R-:W-:Y:S02]  /*1ef0*/  LOP3.LUT R10, R10, 0xff, RZ, 0xc0, !PT ;  /* 0x000000ff0a0a7812 */ /* 0x000fe400078ec0ff */
[----:B------:R-:W-:Y:S02]  /*1f00*/  LOP3.LUT R18, R3, 0xff, RZ, 0xc0, !PT ;  /* 0x000000ff03127812 */ /* 0x000fe400078ec0ff */
[----:B------:R-:W-:Y:S02]  /*1f10*/  IADD3 R13, PT, PT, R10, -0x1, RZ ;  /* 0xffffffff0a0d7810 */ /* 0x000fe40007ffe0ff */
[----:B------:R-:W-:Y:S01]  /*1f20*/  MOV R3, R0 ;  /* 0x0000000000037202 */ /* 0x000fe20000000f00 */
[----:B------:R-:W-:Y:S01]  /*1f30*/  VIADD R16, R18, 0xffffffff ;  /* 0xffffffff12107836 */ /* 0x000fe20000000000 */
[----:B------:R-:W-:-:S04]  /*1f40*/  ISETP.GT.U32.AND P0, PT, R13, 0xfd, PT ;  /* 0x000000fd0d00780c */ /* 0x000fc80003f04070 */
[----:B------:R-:W-:-:S13]  /*1f50*/  ISETP.GT.U32.OR P0, PT, R16, 0xfd, P0 ;  /* 0x000000fd1000780c */ /* 0x000fda0000704470 */
[----:B------:R-:W-:Y:S01]  /*1f60*/  @!P0 MOV R11, RZ ;  /* 0x000000ff000b8202 */ /* 0x000fe20000000f00 */
[----:B------:R-:W-:Y:S06]  /*1f70*/  @!P0 BRA `(.L_x_45) ;  /* 0x00000000005c8947 */ /* 0x000fec0003800000 */
[----:B------:R-:W-:Y:S02]  /*1f80*/  FSETP.GTU.FTZ.AND P2, PT, |R39|, +INF , PT ;  /* 0x7f8000002700780b */ /* 0x000fe40003f5c200 */
[----:B------:R-:W-:-:S04]  /*1f90*/  FSETP.GTU.FTZ.AND P0, PT, |R0|, +INF , PT ;  /* 0x7f8000000000780b */ /* 0x000fc80003f1c200 */
[----:B------:R-:W-:-:S13]  /*1fa0*/  PLOP3.LUT P0, PT, P0, P2, PT, 0xf8, 0x8f ;  /* 0x00000000008f781c */ /* 0x000fda0000705f70 */
[----:B------:R-:W-:Y:S05]  /*1fb0*/  @P0 BRA `(.L_x_46) ;  /* 0x00000004004c0947 */ /* 0x000fea0003800000 */
[----:B------:R-:W-:-:S13]  /*1fc0*/  LOP3.LUT P0, RZ, R12, 0x7fffffff, R3, 0xc8, !PT ;  /* 0x7fffffff0cff7812 */ /* 0x000fda000780c803 */
[----:B------:R-:W-:Y:S05]  /*1fd0*/  @!P0 BRA `(.L_x_47) ;  /* 0x00000004003c8947 */ /* 0x000fea0003800000 */
[C---:B------:R-:W-:Y:S02]  /*1fe0*/  FSETP.NEU.FTZ.AND P3, PT, |R0|.reuse, +INF , PT ;  /* 0x7f8000000000780b */ /* 0x040fe40003f7d200 */
[----:B------:R-:W-:Y:S02]  /*1ff0*/  FSETP.NEU.FTZ.AND P2, PT, |R39|, +INF , PT ;  /* 0x7f8000002700780b */ /* 0x000fe40003f5d200 */
[----:B------:R-:W-:-:S11]  /*2000*/  FSETP.NEU.FTZ.AND P0, PT, |R0|, +INF , PT ;  /* 0x7f8000000000780b */ /* 0x000fd60003f1d200 */
[----:B------:R-:W-:Y:S05]  /*2010*/  @!P2 BRA !P3, `(.L_x_47) ;  /* 0x00000004002ca947 */ /* 0x000fea0005800000 */
[----:B------:R-:W-:-:S04]  /*2020*/  LOP3.LUT P3, RZ, R3, 0x7fffffff, RZ, 0xc0, !PT ;  /* 0x7fffffff03ff7812 */ /* 0x000fc8000786c0ff */
[----:B------:R-:W-:-:S13]  /*2030*/  PLOP3.LUT P2, PT, P2, P3, PT, 0x2f, 0xf2 ;  /* 0x0000000000f2781c */ /* 0x000fda0001746577 */
[----:B------:R-:W-:Y:S05]  /*2040*/  @P2 BRA `(.L_x_48) ;  /* 0x0000000400182947 */ /* 0x000fea0003800000 */
[----:B------:R-:W-:-:S04]  /*2050*/  LOP3.LUT P2, RZ, R12, 0x7fffffff, RZ, 0xc0, !PT ;  /* 0x7fffffff0cff7812 */ /* 0x000fc8000784c0ff */
[----:B------:R-:W-:-:S13]  /*2060*/  PLOP3.LUT P0, PT, P0, P2, PT, 0x2f, 0xf2 ;  /* 0x0000000000f2781c */ /* 0x000fda0000704577 */
[----:B------:R-:W-:Y:S05]  /*2070*/  @P0 BRA `(.L_x_49) ;  /* 0x0000000400000947 */ /* 0x000fea0003800000 */
[----:B------:R-:W-:Y:S02]  /*2080*/  ISETP.GE.AND P0, PT, R16, RZ, PT ;  /* 0x000000ff1000720c */ /* 0x000fe40003f06270 */
[----:B------:R-:W-:-:S11]  /*2090*/  ISETP.GE.AND P2, PT, R13, RZ, PT ;  /* 0x000000ff0d00720c */ /* 0x000fd60003f46270 */
[----:B------:R-:W-:Y:S01]  /*20a0*/  @P0 IMAD.MOV.U32 R11, RZ, RZ, RZ ;  /* 0x000000ffff0b0224 */ /* 0x000fe200078e00ff */
[----:B------:R-:W-:Y:S01]  /*20b0*/  @!P0 MOV R11, 0xffffffc0 ;  /* 0xffffffc0000b8802 */ /* 0x000fe20000000f00 */
[----:B------:R-:W-:Y:S01]  /*20c0*/  @!P0 FFMA R3, R0, 1.84467440737095516160e+19, RZ ;  /* 0x5f80000000038823 */ /* 0x000fe200000000ff */
[----:B------:R-:W-:-:S03]  /*20d0*/  @!P2 FFMA R12, R39, 1.84467440737095516160e+19, RZ ;  /* 0x5f800000270ca823 */ /* 0x000fc600000000ff */
[----:B------:R-:W-:-:S07]  /*20e0*/  @!P2 VIADD R11, R11, 0x40 ;  /* 0x000000400b0ba836 */ /* 0x000fce0000000000 */
.L_x_45:
[----:B------:R-:W-:Y:S01]  /*20f0*/  LEA R13, R10, 0xc0800000, 0x17 ;  /* 0xc08000000a0d7811 */ /* 0x000fe200078eb8ff */
[----:B------:R-:W-:Y:S03]  /*2100*/  BSSY.RECONVERGENT B3, `(.L_x_50) ;  /* 0x0000036000037945 */ /* 0x000fe60003800200 */
[----:B------:R-:W-:Y:S01]  /*2110*/  IADD3 R13, PT, PT, -R13, R12, RZ ;  /* 0x0000000c0d0d7210 */ /* 0x000fe20007ffe1ff */
[----:B------:R-:W-:-:S03]  /*2120*/  VIADD R12, R18, 0xffffff81 ;  /* 0xffffff81120c7836 */ /* 0x000fc60000000000 */
[----:B------:R-:W0:Y:S01]  /*2130*/  MUFU.RCP R16, R13 ;  /* 0x0000000d00107308 */ /* 0x000e220000001000 */
[----:B------:R-:W-:Y:S01]  /*2140*/  FADD.FTZ R17, -R13, -RZ ;  /* 0x800000ff0d117221 */ /* 0x000fe20000010100 */
[C---:B------:R-:W-:Y:S01]  /*2150*/  IMAD R0, R12.reuse, -0x800000, R3 ;  /* 0xff8000000c007824 */ /* 0x040fe200078e0203 */
[----:B------:R-:W-:-:S04]  /*2160*/  IADD3 R10, PT, PT, R12, 0x7f, -R10 ;  /* 0x0000007f0c0a7810 */ /* 0x000fc80007ffe80a */
[----:B------:R-:W-:Y:S01]  /*2170*/  IADD3 R10, PT, PT, R10, R11, RZ ;  /* 0x0000000b0a0a7210 */ /* 0x000fe20007ffe0ff */
[----:B0-----:R-:W-:-:S04]  /*2180*/  FFMA R19, R16, R17, 1 ;  /* 0x3f80000010137423 */ /* 0x001fc80000000011 */
[----:B------:R-:W-:-:S04]  /*2190*/  FFMA R18, R16, R19, R16 ;  /* 0x0000001310127223 */ /* 0x000fc80000000010 */
[----:B------:R-:W-:-:S04]  /*21a0*/  FFMA R3, R0, R18, RZ ;  /* 0x0000001200037223 */ /* 0x000fc800000000ff */
[----:B------:R-:W-:-:S04]  /*21b0*/  FFMA R16, R17, R3, R0 ;  /* 0x0000000311107223 */ /* 0x000fc80000000000 */
[----:B------:R-:W-:-:S04]  /*21c0*/  FFMA R19, R18, R16, R3 ;  /* 0x0000001012137223 */ /* 0x000fc80000000003 */
[----:B------:R-:W-:-:S04]  /*21d0*/  FFMA R16, R17, R19, R0 ;  /* 0x0000001311107223 */ /* 0x000fc80000000000 */
[----:B------:R-:W-:-:S05]  /*21e0*/  FFMA R3, R18, R16, R19 ;  /* 0x0000001012037223 */ /* 0x000fca0000000013 */
[----:B------:R-:W-:-:S04]  /*21f0*/  SHF.R.U32.HI R0, RZ, 0x17, R3 ;  /* 0x00000017ff007819 */ /* 0x000fc80000011603 */
[----:B------:R-:W-:-:S05]  /*2200*/  LOP3.LUT R0, R0, 0xff, RZ, 0xc0, !PT ;  /* 0x000000ff00007812 */ /* 0x000fca00078ec0ff */
[----:B------:R-:W-:-:S05]  /*2210*/  IMAD.IADD R12, R0, 0x1, R10 ;  /* 0x00000001000c7824 */ /* 0x000fca00078e020a */
[----:B------:R-:W-:-:S04]  /*2220*/  IADD3 R0, PT, PT, R12, -0x1, RZ ;  /* 0xffffffff0c007810 */ /* 0x000fc80007ffe0ff */
[----:B------:R-:W-:-:S13]  /*2230*/  ISETP.GE.U32.AND P0, PT, R0, 0xfe, PT ;  /* 0x000000fe0000780c */ /* 0x000fda0003f06070 */
[----:B------:R-:W-:Y:S05]  /*2240*/  @!P0 BRA `(.L_x_51) ;  /* 0x0000000000808947 */ /* 0x000fea0003800000 */
[----:B------:R-:W-:-:S13]  /*2250*/  ISETP.GT.AND P0, PT, R12, 0xfe, PT ;  /* 0x000000fe0c00780c */ /* 0x000fda0003f04270 */
[----:B------:R-:W-:Y:S05]  /*2260*/  @P0 BRA `(.L_x_52) ;  /* 0x00000000006c0947 */ /* 0x000fea0003800000 */
[----:B------:R-:W-:-:S13]  /*2270*/  ISETP.GE.AND P0, PT, R12, 0x1, PT ;  /* 0x000000010c00780c */ /* 0x000fda0003f06270 */
[----:B------:R-:W-:Y:S05]  /*2280*/  @P0 BRA `(.L_x_53) ;  /* 0x0000000000740947 */ /* 0x000fea0003800000 */
[----:B------:R-:W-:Y:S02]  /*2290*/  ISETP.GE.AND P0, PT, R12, -0x18, PT ;  /* 0xffffffe80c00780c */ /* 0x000fe40003f06270 */
[----:B------:R-:W-:-:S11]  /*22a0*/  LOP3.LUT R3, R3, 0x80000000, RZ, 0xc0, !PT ;  /* 0x8000000003037812 */ /* 0x000fd600078ec0ff */
[----:B------:R-:W-:Y:S05]  /*22b0*/  @!P0 BRA `(.L_x_53) ;  /* 0x0000000000688947 */ /* 0x000fea0003800000 */
[-CC-:B------:R-:W-:Y:S01]  /*22c0*/  FFMA.RZ R0, R18, R16.reuse, R19.reuse ;  /* 0x0000001012007223 */ /* 0x180fe2000000c013 */
[----:B------:R-:W-:Y:S02]  /*22d0*/  VIADD R13, R12, 0x20 ;  /* 0x000000200c0d7836 */ /* 0x000fe40000000000 */
[-CC-:B------:R-:W-:Y:S01]  /*22e0*/  FFMA.RM R11, R18, R16.reuse, R19.reuse ;  /* 0x00000010120b7223 */ /* 0x180fe20000004013 */
[----:B------:R-:W-:Y:S02]  /*22f0*/  ISETP.NE.AND P3, PT, R12, RZ, PT ;  /* 0x000000ff0c00720c */ /* 0x000fe40003f65270 */
[----:B------:R-:W-:Y:S01]  /*2300*/  LOP3.LUT R10, R0, 0x7fffff, RZ, 0xc0, !PT ;  /* 0x007fffff000a7812 */ /* 0x000fe200078ec0ff */
[----:B------:R-:W-:Y:S01]  /*2310*/  FFMA.RP R0, R18, R16, R19 ;  /* 0x0000001012007223 */ /* 0x000fe20000008013 */
[----:B------:R-:W-:Y:S02]  /*2320*/  ISETP.NE.AND P2, PT, R12, RZ, PT ;  /* 0x000000ff0c00720c */ /* 0x000fe40003f45270 */
[----:B------:R-:W-:-:S02]  /*2330*/  LOP3.LUT R10, R10, 0x800000, RZ, 0xfc, !PT ;  /* 0x008000000a0a7812 */ /* 0x000fc400078efcff */
[----:B------:R-:W-:Y:S02]  /*2340*/  IADD3 R12, PT, PT, -R12, RZ, RZ ;  /* 0x000000ff0c0c7210 */ /* 0x000fe40007ffe1ff */
[----:B------:R-:W-:Y:S02]  /*2350*/  SHF.L.U32 R13, R10, R13, RZ ;  /* 0x0000000d0a0d7219 */ /* 0x000fe400000006ff */
[----:B------:R-:W-:Y:S02]  /*2360*/  FSETP.NEU.FTZ.AND P0, PT, R0, R11, PT ;  /* 0x0000000b0000720b */ /* 0x000fe40003f1d000 */
[----:B------:R-:W-:Y:S02]  /*2370*/  SEL R11, R12, RZ, P3 ;  /* 0x000000ff0c0b7207 */ /* 0x000fe40001800000 */
[----:B------:R-:W-:Y:S02]  /*2380*/  ISETP.NE.AND P2, PT, R13, RZ, P2 ;  /* 0x000000ff0d00720c */ /* 0x000fe40001745270 */
[----:B------:R-:W-:-:S02]  /*2390*/  SHF.R.U32.HI R11, RZ, R11, R10 ;  /* 0x0000000bff0b7219 */ /* 0x000fc4000001160a */
[----:B------:R-:W-:Y:S02]  /*23a0*/  PLOP3.LUT P0, PT, P0, P2, PT, 0xf8, 0x8f ;  /* 0x00000000008f781c */ /* 0x000fe40000705f70 */
[----:B------:R-:W-:Y:S02]  /*23b0*/  SHF.R.U32.HI R13, RZ, 0x1, R11 ;  /* 0x00000001ff0d7819 */ /* 0x000fe4000001160b */
[----:B------:R-:W-:-:S04]  /*23c0*/  SEL R0, RZ, 0x1, !P0 ;  /* 0x00000001ff007807 */ /* 0x000fc80004000000 */
[----:B------:R-:W-:-:S04]  /*23d0*/  LOP3.LUT R0, R0, 0x1, R13, 0xf8, !PT ;  /* 0x0000000100007812 */ /* 0x000fc800078ef80d */
[----:B------:R-:W-:-:S05]  /*23e0*/  LOP3.LUT R0, R0, R11, RZ, 0xc0, !PT ;  /* 0x0000000b00007212 */ /* 0x000fca00078ec0ff */
[----:B------:R-:W-:-:S05]  /*23f0*/  IMAD.IADD R0, R13, 0x1, R0 ;  /* 0x000000010d007824 */ /* 0x000fca00078e0200 */
[----:B------:R-:W-:Y:S01]  /*2400*/  LOP3.LUT R3, R0, R3, RZ, 0xfc, !PT ;  /* 0x0000000300037212 */ /* 0x000fe200078efcff */
[----:B------:R-:W-:Y:S06]  /*2410*/  BRA `(.L_x_53) ;  /* 0x0000000000107947 */ /* 0x000fec0003800000 */
.L_x_52:
[----:B------:R-:W-:-:S04]  /*2420*/  LOP3.LUT R3, R3, 0x80000000, RZ, 0xc0, !PT ;  /* 0x8000000003037812 */ /* 0x000fc800078ec0ff */
[----:B------:R-:W-:Y:S01]  /*2430*/  LOP3.LUT R3, R3, 0x7f800000, RZ, 0xfc, !PT ;  /* 0x7f80000003037812 */ /* 0x000fe200078efcff */
[----:B------:R-:W-:Y:S06]  /*2440*/  BRA `(.L_x_53) ;  /* 0x0000000000047947 */ /* 0x000fec0003800000 */
.L_x_51:
[----:B------:R-:W-:-:S07]  /*2450*/  LEA R3, R10, R3, 0x17 ;  /* 0x000000030a037211 */ /* 0x000fce00078eb8ff */
.L_x_53:
[----:B------:R-:W-:Y:S05]  /*2460*/  BSYNC.RECONVERGENT B3 ;  /* 0x0000000000037941 */ /* 0x000fea0003800200 */
.L_x_50:
[----:B------:R-:W-:Y:S05]  /*2470*/  BRA `(.L_x_54) ;  /* 0x0000000000207947 */ /* 0x000fea0003800000 */
.L_x_49:
[----:B------:R-:W-:-:S04]  /*2480*/  LOP3.LUT R3, R12, 0x80000000, R3, 0x48, !PT ;  /* 0x800000000c037812 */ /* 0x000fc800078e4803 */
[----:B------:R-:W-:Y:S01]  /*2490*/  LOP3.LUT R3, R3, 0x7f800000, RZ, 0xfc, !PT ;  /* 0x7f80000003037812 */ /* 0x000fe200078efcff */
[----:B------:R-:W-:Y:S06]  /*24a0*/  BRA `(.L_x_54) ;  /* 0x0000000000147947 */ /* 0x000fec0003800000 */
.L_x_48:
[----:B------:R-:W-:Y:S01]  /*24b0*/  LOP3.LUT R3, R12, 0x80000000, R3, 0x48, !PT ;  /* 0x800000000c037812 */ /* 0x000fe200078e4803 */
[----:B------:R-:W-:Y:S06]  /*24c0*/  BRA `(.L_x_54) ;  /* 0x00000000000c7947 */ /* 0x000fec0003800000 */
.L_x_47:
[----:B------:R-:W0:Y:S01]  /*24d0*/  MUFU.RSQ R3, -QNAN ;  /* 0xffc0000000037908 */ /* 0x000e220000001400 */
[----:B------:R-:W-:Y:S05]  /*24e0*/  BRA `(.L_x_54) ;  /* 0x0000000000047947 */ /* 0x000fea0003800000 */
.L_x_46:
[----:B------:R-:W-:-:S07]  /*24f0*/  FADD.FTZ R3, R0, R39 ;  /* 0x0000002700037221 */ /* 0x000fce0000010000 */
.L_x_54:
[----:B------:R-:W-:Y:S05]  /*2500*/  BSYNC.RECONVERGENT B2 ;  /* 0x0000000000027941 */ /* 0x000fea0003800200 */
.L_x_44:
[----:B0-----:R-:W-:Y:S02]  /*2510*/  IMAD.MOV.U32 R0, RZ, RZ, R3 ;  /* 0x000000ffff007224 */ /* 0x001fe400078e0003 */
[----:B------:R-:W-:-:S04]  /*2520*/  HFMA2 R3, -RZ, RZ, 0, 0 ;  /* 0x00000000ff037431 */ /* 0x000fc800000001ff */
[----:B------:R-:W-:Y:S05]  /*2530*/  RET.REL.NODEC R2 `(_Z16label_assignmentPiP9pixel_XYZP5pointiiiiPfi) ;  /* 0xffffffd802b07950 */ /* 0x000fea0003c3ffff */
        .type           $_Z16label_assignmentPiP9pixel_XYZP5pointiiiiPfi$__internal_accurate_pow,@function
        .size           $_Z16label_assignmentPiP9pixel_XYZP5pointiiiiPfi$__internal_accurate_pow,(.L_x_89 - $_Z16label_assignmentPiP9pixel_XYZP5pointiiiiPfi$__internal_accurate_pow)
$_Z16label_assignmentPiP9pixel_XYZP5pointiiiiPfi$__internal_accurate_pow:
[----:B------:R-:W-:Y:S01]  /*2540*/  ISETP.GT.U32.AND P0, PT, R5, 0xfffff, PT ;  /* 0x000fffff0500780c */ /* 0x000fe20003f04070 */
[----:B------:R-:W-:Y:S01]  /*2550*/  IMAD.MOV.U32 R16, RZ, RZ, R20 ;  /* 0x000000ffff107224 */ /* 0x000fe200078e0014 */
[----:B------:R-:W-:Y:S01]  /*2560*/  MOV R17, R5 ;  /* 0x0000000500117202 */ /* 0x000fe20000000f00 */
[--C-:B------:R-:W-:Y:S01]  /*2570*/  IMAD.MOV.U32 R18, RZ, RZ, R5.reuse ;  /* 0x000000ffff127224 */ /* 0x100fe200078e0005 */
[----:B------:R-:W-:Y:S01]  /*2580*/  MOV R23, 0x3ed0f5d2 ;  /* 0x3ed0f5d200177802 */ /* 0x000fe20000000f00 */
[----:B------:R-:W-:Y:S01]  /*2590*/  IMAD.MOV.U32 R22, RZ, RZ, 0x41ad3b5a ;  /* 0x41ad3b5aff167424 */ /* 0x000fe200078e00ff */
[----:B------:R-:W-:Y:S01]  /*25a0*/  UMOV UR6, 0x7d2cafe2 ;  /* 0x7d2cafe200067882 */ /* 0x000fe20000000000 */
[----:B------:R-:W-:Y:S01]  /*25b0*/  UMOV UR7, 0x3eb0f5ff ;  /* 0x3eb0f5ff00077882 */ /* 0x000fe20000000000 */
[----:B------:R-:W-:Y:S01]  /*25c0*/  SHF.R.U32.HI R5, RZ, 0x14, R5 ;  /* 0x00000014ff057819 */ /* 0x000fe20000011605 */
[----:B------:R-:W-:Y:S01]  /*25d0*/  UMOV UR8, 0x3b39803f ;  /* 0x3b39803f00087882 */ /* 0x000fe20000000000 */
[----:B------:R-:W-:-:S03]  /*25e0*/  UMOV UR9, 0x3c7abc9e ;  /* 0x3c7abc9e00097882 */ /* 0x000fc60000000000 */
[----:B------:R-:W-:-:S10]  /*25f0*/  @!P0 DMUL R16, R16, 1.80143985094819840000e+16 ;  /* 0x4350000010108828 */ /* 0x000fd40000000000 */
[----:B------:R-:W-:Y:S01]  /*2600*/  @!P0 MOV R18, R17 ;  /* 0x0000001100128202 */ /* 0x000fe20000000f00 */
[----:B------:R-:W-:Y:S01]  /*2610*/  @!P0 IMAD.MOV.U32 R20, RZ, RZ, R16 ;  /* 0x000000ffff148224 */ /* 0x000fe200078e0010 */
[----:B------:R-:W-:Y:S02]  /*2620*/  @!P0 LEA.HI R5, R17, 0xffffffca, RZ, 0xc ;  /* 0xffffffca11058811 */ /* 0x000fe400078f60ff */
[----:B------:R-:W-:-:S03]  /*2630*/  LOP3.LUT R18, R18, 0x800fffff, RZ, 0xc0, !PT ;  /* 0x800fffff12127812 */ /* 0x000fc600078ec0ff */
[----:B------:R-:W-:Y:S01]  /*2640*/  VIADD R16, R5, 0xfffffc01 ;  /* 0xfffffc0105107836 */ /* 0x000fe20000000000 */
[----:B------:R-:W-:Y:S02]  /*2650*/  LOP3.LUT R21, R18, 0x3ff00000, RZ, 0xfc, !PT ;  /* 0x3ff0000012157812 */ /* 0x000fe400078efcff */
[----:B------:R-:W-:Y:S02]  /*2660*/  MOV R18, RZ ;  /* 0x000000ff00127202 */ /* 0x000fe40000000f00 */
[----:B------:R-:W-:-:S13]  /*2670*/  ISETP.GE.U32.AND P2, PT, R21, 0x3ff6a09f, PT ;  /* 0x3ff6a09f1500780c */ /* 0x000fda0003f46070 */
[----:B------:R-:W-:Y:S02]  /*2680*/  @P2 IADD3 R19, PT, PT, R21, -0x100000, RZ ;  /* 0xfff0000015132810 */ /* 0x000fe40007ffe0ff */
[----:B------:R-:W-:Y:S02]  /*2690*/  @P2 IADD3 R16, PT, PT, R5, -0x3fe, RZ ;  /* 0xfffffc0205102810 */ /* 0x000fe40007ffe0ff */
[----:B------:R-:W-:Y:S01]  /*26a0*/  SHF.L.U32 R5, R3, 0x1, RZ ;  /* 0x0000000103057819 */ /* 0x000fe200000006ff */
[----:B------:R-:W-:-:S03]  /*26b0*/  @P2 IMAD.MOV.U32 R21, RZ, RZ, R19 ;  /* 0x000000ffff152224 */ /* 0x000fc600078e0013 */
[----:B------:R-:W-:-:S03]  /*26c0*/  ISETP.GT.U32.AND P0, PT, R5, -0x2000001, PT ;  /* 0xfdffffff0500780c */ /* 0x000fc60003f04070 */
[C---:B------:R-:W-:Y:S02]  /*26d0*/  DADD R26, R20.reuse, 1 ;  /* 0x3ff00000141a7429 */ /* 0x040fe40000000000 */
[----:B------:R-:W-:-:S04]  /*26e0*/  DADD R20, R20, -1 ;  /* 0xbff0000014147429 */ /* 0x000fc80000000000 */
[----:B------:R-:W0:Y:S02]  /*26f0*/  MUFU.RCP64H R19, R27 ;  /* 0x0000001b00137308 */ /* 0x000e240000001800 */
[----:B0-----:R-:W-:-:S08]  /*2700*/  DFMA R24, -R26, R18, 1 ;  /* 0x3ff000001a18742b */ /* 0x001fd00000000112 */
[----:B------:R-:W-:-:S08]  /*2710*/  DFMA R24, R24, R24, R24 ;  /* 0x000000181818722b */ /* 0x000fd00000000018 */
[----:B------:R-:W-:-:S08]  /*2720*/  DFMA R24, R18, R24, R18 ;  /* 0x000000181218722b */ /* 0x000fd00000000012 */
[----:B------:R-:W-:-:S08]  /*2730*/  DMUL R18, R20, R24 ;  /* 0x0000001814127228 */ /* 0x000fd00000000000 */
[----:B------:R-:W-:-:S08]  /*2740*/  DFMA R18, R20, R24, R18 ;  /* 0x000000181412722b */ /* 0x000fd00000000012 */
[----:B------:R-:W-:-:S08]  /*2750*/  DMUL R28, R18, R18 ;  /* 0x00000012121c7228 */ /* 0x000fd00000000000 */
[----:B------:R-:W-:Y:S01]  /*2760*/  DFMA R22, R28, UR6, R22 ;  /* 0x000000061c167c2b */ /* 0x000fe20008000016 */
[----:B------:R-:W-:Y:S01]  /*2770*/  UMOV UR6, 0x75488a3f ;  /* 0x75488a3f00067882 */ /* 0x000fe20000000000 */
[----:B------:R-:W-:-:S06]  /*2780*/  UMOV UR7, 0x3ef3b20a ;  /* 0x3ef3b20a00077882 */ /* 0x000fcc0000000000 */
[----:B------:R-:W-:Y:S01]  /*2790*/  DFMA R26, R28, R22, UR6 ;  /* 0x000000061c1a7e2b */ /* 0x000fe20008000016 */
[----:B------:R-:W-:Y:S01]  /*27a0*/  UMOV UR6, 0xe4faecd5 ;  /* 0xe4faecd500067882 */ /* 0x000fe20000000000 */
[----:B------:R-:W-:Y:S01]  /*27b0*/  UMOV UR7, 0x3f1745cd ;  /* 0x3f1745cd00077882 */ /* 0x000fe20000000000 */
[----:B------:R-:W-:-:S05]  /*27c0*/  DADD R22, R20, -R18 ;  /* 0x0000000014167229 */ /* 0x000fca0000000812 */
[----:B------:R-:W-:Y:S01]  /*27d0*/  DFMA R26, R28, R26, UR6 ;  /* 0x000000061c1a7e2b */ /* 0x000fe2000800001a */
[----:B------:R-:W-:Y:S01]  /*27e0*/  UMOV UR6, 0x258a578b ;  /* 0x258a578b00067882 */ /* 0x000fe20000000000 */
[----:B------:R-:W-:Y:S01]  /*27f0*/  UMOV UR7, 0x3f3c71c7 ;  /* 0x3f3c71c700077882 */ /* 0x000fe20000000000 */
[----:B------:R-:W-:-:S05]  /*2800*/  DADD R22, R22, R22 ;  /* 0x0000000016167229 */ /* 0x000fca0000000016 */
[----:B------:R-:W-:Y:S01]  /*2810*/  DFMA R26, R28, R26, UR6 ;  /* 0x000000061c1a7e2b */ /* 0x000fe2000800001a */
[----:B------:R-:W-:Y:S01]  /*2820*/  UMOV UR6, 0x9242b910 ;  /* 0x9242b91000067882 */ /* 0x000fe20000000000 */
[----:B------:R-:W-:Y:S01]  /*2830*/  UMOV UR7, 0x3f624924 ;  /* 0x3f62492400077882 */ /* 0x000fe20000000000 */
[----:B------:R-:W-:-:S05]  /*2840*/  DFMA R22, R20, -R18, R22 ;  /* 0x800000121416722b */ /* 0x000fca0000000016 */
[----:B------:R-:W-:Y:S01]  /*2850*/  DFMA R26, R28, R26, UR6 ;  /* 0x000000061c1a7e2b */ /* 0x000fe2000800001a */
[----:B------:R-:W-:Y:S01]  /*2860*/  UMOV UR6, 0x99999dfb ;  /* 0x99999dfb00067882 */ /* 0x000fe20000000000 */
[----:B------:R-:W-:Y:S01]  /*2870*/  UMOV UR7, 0x3f899999 ;  /* 0x3f89999900077882 */ /* 0x000fe20000000000 */
[----:B------:R-:W-:Y:S02]  /*2880*/  DMUL R22, R24, R22 ;  /* 0x0000001618167228 */ /* 0x000fe40000000000 */
[----:B------:R-:W-:-:S03]  /*2890*/  DMUL R24, R18, R18 ;  /* 0x0000001212187228 */ /* 0x000fc60000000000 */
[----:B------:R-:W-:Y:S01]  /*28a0*/  DFMA R26, R28, R26, UR6 ;  /* 0x000000061c1a7e2b */ /* 0x000fe2000800001a */
[----:B------:R-:W-:Y:S01]  /*28b0*/  UMOV UR6, 0x55555555 ;  /* 0x5555555500067882 */ /* 0x000fe20000000000 */
[----:B------:R-:W-:-:S06]  /*28c0*/  UMOV UR7, 0x3fb55555 ;  /* 0x3fb5555500077882 */ /* 0x000fcc0000000000 */
[----:B------:R-:W-:-:S08]  /*28d0*/  DFMA R20, R28, R26, UR6 ;  /* 0x000000061c147e2b */ /* 0x000fd0000800001a */
[----:B------:R-:W-:Y:S01]  /*28e0*/  DADD R30, -R20, UR6 ;  /* 0x00000006141e7e29 */ /* 0x000fe20008000100 */
[----:B------:R-:W-:Y:S01]  /*28f0*/  UMOV UR6, 0xb9e7b0 ;  /* 0x00b9e7b000067882 */ /* 0x000fe20000000000 */
[----:B------:R-:W-:-:S06]  /*2900*/  UMOV UR7, 0x3c46a4cb ;  /* 0x3c46a4cb00077882 */ /* 0x000fcc0000000000 */
[----:B------:R-:W-:Y:S02]  /*2910*/  DFMA R30, R28, R26, R30 ;  /* 0x0000001a1c1e722b */ /* 0x000fe4000000001e */
[----:B------:R-:W-:Y:S01]  /*2920*/  DFMA R28, R18, R18, -R24 ;  /* 0x00000012121c722b */ /* 0x000fe20000000818 */
[----:B------:R-:W-:Y:S01]  /*2930*/  VIADD R27, R23, 0x100000 ;  /* 0x00100000171b7836 */ /* 0x000fe20000000000 */
[----:B------:R-:W-:-:S04]  /*2940*/  MOV R26, R22 ;  /* 0x00000016001a7202 */ /* 0x000fc80000000f00 */
[----:B------:R-:W-:Y:S01]  /*2950*/  DADD R30, R30, -UR6 ;  /* 0x800000061e1e7e29 */ /* 0x000fe20008000000 */
[----:B------:R-:W-:Y:S01]  /*2960*/  UMOV UR6, 0x80000000 ;  /* 0x8000000000067882 */ /* 0x000fe20000000000 */
[C---:B------:R-:W-:Y:S01]  /*2970*/  DFMA R26, R18.reuse, R26, R28 ;  /* 0x0000001a121a722b */ /* 0x040fe2000000001c */
[----:B------:R-:W-:Y:S01]  /*2980*/  UMOV UR7, 0x43300000 ;  /* 0x4330000000077882 */ /* 0x000fe20000000000 */
[----:B------:R-:W-:-:S08]  /*2990*/  DMUL R28, R18, R24 ;  /* 0x00000018121c7228 */ /* 0x000fd00000000000 */
[----:B------:R-:W-:-:S08]  /*29a0*/  DFMA R32, R18, R24, -R28 ;  /* 0x000000181220722b */ /* 0x000fd0000000081c */
[----:B------:R-:W-:Y:S02]  /*29b0*/  DFMA R32, R22, R24, R32 ;  /* 0x000000181620722b */ /* 0x000fe40000000020 */
[----:B------:R-:W-:-:S06]  /*29c0*/  DADD R24, R20, R30 ;  /* 0x0000000014187229 */ /* 0x000fcc000000001e */
[----:B------:R-:W-:Y:S02]  /*29d0*/  DFMA R26, R18, R26, R32 ;  /* 0x0000001a121a722b */ /* 0x000fe40000000020 */
[----:B------:R-:W-:Y:S02]  /*29e0*/  DADD R32, R20, -R24 ;  /* 0x0000000014207229 */ /* 0x000fe40000000818 */
[----:B------:R-:W-:-:S06]  /*29f0*/  DMUL R20, R24, R28 ;  /* 0x0000001c18147228 */ /* 0x000fcc0000000000 */
[----:B------:R-:W-:Y:S02]  /*2a00*/  DADD R32, R30, R32 ;  /* 0x000000001e207229 */ /* 0x000fe40000000020 */
[----:B------:R-:W-:-:S08]  /*2a10*/  DFMA R30, R24, R28, -R20 ;  /* 0x0000001c181e722b */ /* 0x000fd00000000814 */
[----:B------:R-:W-:-:S08]  /*2a20*/  DFMA R26, R24, R26, R30 ;  /* 0x0000001a181a722b */ /* 0x000fd0000000001e */
[----:B------:R-:W-:-:S08]  /*2a30*/  DFMA R32, R32, R28, R26 ;  /* 0x0000001c2020722b */ /* 0x000fd0000000001a */
[----:B------:R-:W-:-:S08]  /*2a40*/  DADD R26, R20, R32 ;  /* 0x00000000141a7229 */ /* 0x000fd00000000020 */
[--C-:B------:R-:W-:Y:S02]  /*2a50*/  DADD R24, R18, R26.reuse ;  /* 0x0000000012187229 */ /* 0x100fe4000000001a */
[----:B------:R-:W-:-:S06]  /*2a60*/  DADD R20, R20, -R26 ;  /* 0x0000000014147229 */ /* 0x000fcc000000081a */
[----:B------:R-:W-:Y:S02]  /*2a70*/  DADD R18, R18, -R24 ;  /* 0x0000000012127229 */ /* 0x000fe40000000818 */
[----:B------:R-:W-:-:S06]  /*2a80*/  DADD R20, R32, R20 ;  /* 0x0000000020147229 */ /* 0x000fcc0000000014 */
[----:B------:R-:W-:-:S08]  /*2a90*/  DADD R18, R26, R18 ;  /* 0x000000001a127229 */ /* 0x000fd00000000012 */
[----:B------:R-:W-:-:S08]  /*2aa0*/  DADD R18, R20, R18 ;  /* 0x0000000014127229 */ /* 0x000fd00000000012 */
[----:B------:R-:W-:Y:S01]  /*2ab0*/  DADD R22, R22, R18 ;  /* 0x0000000016167229 */ /* 0x000fe20000000012 */
[----:B------:R-:W-:Y:S01]  /*2ac0*/  LOP3.LUT R18, R16, 0x80000000, RZ, 0x3c, !PT ;  /* 0x8000000010127812 */ /* 0x000fe200078e3cff */
[----:B------:R-:W-:-:S06]  /*2ad0*/  IMAD.MOV.U32 R19, RZ, RZ, 0x43300000 ;  /* 0x43300000ff137424 */ /* 0x000fcc00078e00ff */
[----:B------:R-:W-:Y:S02]  /*2ae0*/  DADD R20, R24, R22 ;  /* 0x0000000018147229 */ /* 0x000fe40000000016 */
[----:B------:R-:W-:Y:S01]  /*2af0*/  DADD R18, R18, -UR6 ;  /* 0x8000000612127e29 */ /* 0x000fe20008000000 */
[----:B------:R-:W-:Y:S01]  /*2b00*/  UMOV UR6, 0xfefa39ef ;  /* 0xfefa39ef00067882 */ /* 0x000fe20000000000 */
[----:B------:R-:W-:-:S04]  /*2b10*/  UMOV UR7, 0x3fe62e42 ;  /* 0x3fe62e4200077882 */ /* 0x000fc80000000000 */
[--C-:B------:R-:W-:Y:S02]  /*2b20*/  DADD R26, R24, -R20.reuse ;  /* 0x00000000181a7229 */ /* 0x100fe40000000814 */
[----:B------:R-:W-:-:S06]  /*2b30*/  DFMA R16, R18, UR6, R20 ;  /* 0x0000000612107c2b */ /* 0x000fcc0008000014 */
[----:B------:R-:W-:Y:S02]  /*2b40*/  DADD R26, R22, R26 ;  /* 0x00000000161a7229 */ /* 0x000fe4000000001a */
[----:B------:R-:W-:-:S08]  /*2b50*/  DFMA R24, R18, -UR6, R16 ;  /* 0x8000000612187c2b */ /* 0x000fd00008000010 */
[----:B------:R-:W-:-:S08]  /*2b60*/  DADD R24, -R20, R24 ;  /* 0x0000000014187229 */ /* 0x000fd00000000118 */
[----:B------:R-:W-:Y:S01]  /*2b70*/  DADD R20, R26, -R24 ;  /* 0x000000001a147229 */ /* 0x000fe20000000818 */
[----:B------:R-:W-:Y:S01]  /*2b80*/  LOP3.LUT R25, R3, 0xff0fffff, RZ, 0xc0, !PT ;  /* 0xff0fffff03197812 */ /* 0x000fe200078ec0ff */
[----:B------:R-:W-:-:S03]  /*2b90*/  IMAD.MOV.U32 R24, RZ, RZ, R2 ;  /* 0x000000ffff187224 */ /* 0x000fc600078e0002 */
[----:B------:R-:W-:-:S03]  /*2ba0*/  SEL R25, R25, R3, P0 ;  /* 0x0000000319197207 */ /* 0x000fc60000000000 */
[----:B------:R-:W-:-:S08]  /*2bb0*/  DFMA R20, R18, UR8, R20 ;  /* 0x0000000812147c2b */ /* 0x000fd00008000014 */
[----:B------:R-:W-:-:S08]  /*2bc0*/  DADD R18, R16, R20 ;  /* 0x0000000010127229 */ /* 0x000fd00000000014 */
[----:B------:R-:W-:Y:S02]  /*2bd0*/  DADD R16, R16, -R18 ;  /* 0x0000000010107229 */ /* 0x000fe40000000812 */
[----:B------:R-:W-:-:S06]  /*2be0*/  DMUL R26, R18, R24 ;  /* 0x00000018121a7228 */ /* 0x000fcc0000000000 */
[----:B------:R-:W-:Y:S02]  /*2bf0*/  DADD R16, R20, R16 ;  /* 0x0000000014107229 */ /* 0x000fe40000000010 */
[----:B------:R-:W-:-:S08]  /*2c00*/  DFMA R18, R18, R24, -R26 ;  /* 0x000000181212722b */ /* 0x000fd0000000081a */
[----:B------:R-:W-:Y:S01]  /*2c10*/  DFMA R24, R16, R24, R18 ;  /* 0x000000181018722b */ /* 0x000fe20000000012 */
[----:B------:R-:W-:Y:S01]  /*2c20*/  MOV R16, 0x652b82fe ;  /* 0x652b82fe00107802 */ /* 0x000fe20000000f00 */
[----:B------:R-:W-:-:S06]  /*2c30*/  IMAD.MOV.U32 R17, RZ, RZ, 0x3ff71547 ;  /* 0x3ff71547ff117424 */ /* 0x000fcc00078e00ff */
[----:B------:R-:W-:-:S08]  /*2c40*/  DADD R18, R26, R24 ;  /* 0x000000001a127229 */ /* 0x000fd00000000018 */
[----:B------:R-:W-:Y:S02]  /*2c50*/  DFMA R16, R18, R16, 6.75539944105574400000e+15 ;  /* 0x433800001210742b */ /* 0x000fe40000000010 */
[----:B------:R-:W-:Y:S01]  /*2c60*/  FSETP.GEU.AND P0, PT, |R19|, 4.1917929649353027344, PT ;  /* 0x4086232b1300780b */ /* 0x000fe20003f0e200 */
[----:B------:R-:W-:-:S05]  /*2c70*/  DADD R26, R26, -R18 ;  /* 0x000000001a1a7229 */ /* 0x000fca0000000812 */
[----:B------:R-:W-:-:S03]  /*2c80*/  DADD R20, R16, -6.75539944105574400000e+15 ;  /* 0xc338000010147429 */ /* 0x000fc60000000000 */
[----:B------:R-:W-:-:S05]  /*2c90*/  DADD R24, R24, R26 ;  /* 0x0000000018187229 */ /* 0x000fca000000001a */
[----:B------:R-:W-:Y:S01]  /*2ca0*/  DFMA R22, R20, -UR6, R18 ;  /* 0x8000000614167c2b */ /* 0x000fe20008000012 */
[----:B------:R-:W-:Y:S01]  /*2cb0*/  UMOV UR6, 0x3b39803f ;  /* 0x3b39803f00067882 */ /* 0x000fe20000000000 */
[----:B------:R-:W-:-:S06]  /*2cc0*/  UMOV UR7, 0x3c7abc9e ;  /* 0x3c7abc9e00077882 */ /* 0x000fcc0000000000 */
[----:B------:R-:W-:Y:S01]  /*2cd0*/  DFMA R22, R20, -UR6, R22 ;  /* 0x8000000614167c2b */ /* 0x000fe20008000016 */
[----:B------:R-:W-:Y:S01]  /*2ce0*/  UMOV UR6, 0x69ce2bdf ;  /* 0x69ce2bdf00067882 */ /* 0x000fe20000000000 */
[----:B------:R-:W-:Y:S01]  /*2cf0*/  MOV R20, 0xfca213ea ;  /* 0xfca213ea00147802 */ /* 0x000fe20000000f00 */
[----:B------:R-:W-:Y:S01]  /*2d00*/  IMAD.MOV.U32 R21, RZ, RZ, 0x3e928af3 ;  /* 0x3e928af3ff157424 */ /* 0x000fe200078e00ff */
[----:B------:R-:W-:-:S05]  /*2d10*/  UMOV UR7, 0x3e5ade15 ;  /* 0x3e5ade1500077882 */ /* 0x000fca0000000000 */
[----:B------:R-:W-:Y:S01]  /*2d20*/  DFMA R20, R22, UR6, R20 ;  /* 0x0000000616147c2b */ /* 0x000fe20008000014 */
[----:B------:R-:W-:Y:S01]  /*2d30*/  UMOV UR6, 0x62401315 ;  /* 0x6240131500067882 */ /* 0x000fe20000000000 */
[----:B------:R-:W-:-:S06]  /*2d40*/  UMOV UR7, 0x3ec71dee ;  /* 0x3ec71dee00077882 */ /* 0x000fcc0000000000 */
[----:B------:R-:W-:Y:S01]  /*2d50*/  DFMA R20, R22, R20, UR6 ;  /* 0x0000000616147e2b */ /* 0x000fe20008000014 */
        /* <DEDUP_REMOVED lines=20> */
[----:B------:R-:W-:-:S08]  /*2ea0*/  DFMA R20, R22, R20, UR6 ;  /* 0x0000000616147e2b */ /* 0x000fd00008000014 */
[----:B------:R-:W-:-:S08]  /*2eb0*/  DFMA R20, R22, R20, 1 ;  /* 0x3ff000001614742b */ /* 0x000fd00000000014 */
[----:B------:R-:W-:-:S10]  /*2ec0*/  DFMA R20, R22, R20, 1 ;  /* 0x3ff000001614742b */ /* 0x000fd40000000014 */
[----:B------:R-:W-:Y:S01]  /*2ed0*/  LEA R23, R16, R21, 0x14 ;  /* 0x0000001510177211 */ /* 0x000fe200078ea0ff */
[----:B------:R-:W-:Y:S01]  /*2ee0*/  IMAD.MOV.U32 R22, RZ, RZ, R20 ;  /* 0x000000ffff167224 */ /* 0x000fe200078e0014 */
[----:B------:R-:W-:Y:S06]  /*2ef0*/  @!P0 BRA `(.L_x_55) ;  /* 0x0000000000308947 */ /* 0x000fec0003800000 */
[----:B------:R-:W-:Y:S01]  /*2f00*/  FSETP.GEU.AND P2, PT, |R19|, 4.2275390625, PT ;  /* 0x408748001300780b */ /* 0x000fe20003f4e200 */
[C---:B------:R-:W-:Y:S02]  /*2f10*/  DADD R22, R18.reuse, +INF ;  /* 0x7ff0000012167429 */ /* 0x040fe40000000000 */
[----:B------:R-:W-:-:S08]  /*2f20*/  DSETP.GEU.AND P0, PT, R18, RZ, PT ;  /* 0x000000ff1200722a */ /* 0x000fd00003f0e000 */
[----:B------:R-:W-:Y:S02]  /*2f30*/  FSEL R22, R22, RZ, P0 ;  /* 0x000000ff16167208 */ /* 0x000fe40000000000 */
[----:B------:R-:W-:Y:S02]  /*2f40*/  @!P2 LEA.HI R5, R16, R16, RZ, 0x1 ;  /* 0x000000101005a211 */ /* 0x000fe400078f08ff */
[----:B------:R-:W-:Y:S02]  /*2f50*/  FSEL R23, R23, RZ, P0 ;  /* 0x000000ff17177208 */ /* 0x000fe40000000000 */
[----:B------:R-:W-:-:S04]  /*2f60*/  @!P2 SHF.R.S32.HI R5, RZ, 0x1, R5 ;  /* 0x00000001ff05a819 */ /* 0x000fc80000011405 */
[----:B------:R-:W-:Y:S01]  /*2f70*/  @!P2 IADD3 R16, PT, PT, R16, -R5, RZ ;  /* 0x800000051010a210 */ /* 0x000fe20007ffe0ff */
[----:B------:R-:W-:-:S03]  /*2f80*/  @!P2 IMAD R21, R5, 0x100000, R21 ;  /* 0x001000000515a824 */ /* 0x000fc600078e0215 */
[----:B------:R-:W-:Y:S02]  /*2f90*/  @!P2 LEA R17, R16, 0x3ff00000, 0x14 ;  /* 0x3ff000001011a811 */ /* 0x000fe400078ea0ff */
[----:B------:R-:W-:-:S06]  /*2fa0*/  @!P2 MOV R16, RZ ;  /* 0x000000ff0010a202 */ /* 0x000fcc0000000f00 */
[----:B------:R-:W-:-:S11]  /*2fb0*/  @!P2 DMUL R22, R20, R16 ;  /* 0x000000101416a228 */ /* 0x000fd60000000000 */
.L_x_55:
[----:B------:R-:W-:Y:S01]  /*2fc0*/  DFMA R24, R24, R22, R22 ;  /* 0x000000161818722b */ /* 0x000fe20000000016 */
[----:B------:R-:W-:Y:S01]  /*2fd0*/  IMAD.MOV.U32 R16, RZ, RZ, R45 ;  /* 0x000000ffff107224 */ /* 0x000fe200078e002d */
[----:B------:R-:W-:Y:S01]  /*2fe0*/  DSETP.NEU.AND P0, PT, |R22|, +INF , PT ;  /* 0x7ff000001600742a */ /* 0x000fe20003f0d200 */
[----:B------:R-:W-:-:S07]  /*2ff0*/  MOV R17, 0x0 ;  /* 0x0000000000117802 */ /* 0x000fce0000000f00 */
[----:B------:R-:W-:Y:S02]  /*3000*/  FSEL R18, R22, R24, !P0 ;  /* 0x0000001816127208 */ /* 0x000fe40004000000 */
[----:B------:R-:W-:Y:S01]  /*3010*/  FSEL R22, R23, R25, !P0 ;  /* 0x0000001917167208 */ /* 0x000fe20004000000 */
[----:B------:R-:W-:Y:S06]  /*3020*/  RET.REL.NODEC R16 `(_Z16label_assignmentPiP9pixel_XYZP5pointiiiiPfi) ;  /* 0xffffffcc10f47950 */ /* 0x000fec0003c3ffff */
.L_x_56:
        /* <DEDUP_REMOVED lines=13> */
.L_x_89:


//--------------------- .text._Z7RGB2LABP9pixel_RGBiiP9pixel_XYZ --------------------------
	.section	.text._Z7RGB2LABP9pixel_RGBiiP9pixel_XYZ,"ax",@progbits
	.align	128
        .global         _Z7RGB2LABP9pixel_RGBiiP9pixel_XYZ
        .type           _Z7RGB2LABP9pixel_RGBiiP9pixel_XYZ,@function
        .size           _Z7RGB2LABP9pixel_RGBiiP9pixel_XYZ,(.L_x_91 - _Z7RGB2LABP9pixel_RGBiiP9pixel_XYZ)
        .other          _Z7RGB2LABP9pixel_RGBiiP9pixel_XYZ,@"STO_CUDA_ENTRY STV_DEFAULT"
_Z7RGB2LABP9pixel_RGBiiP9pixel_XYZ:
.text._Z7RGB2LABP9pixel_RGBiiP9pixel_XYZ:
[----:B------:R-:W-:Y:S01]  /*0000*/  LDC R1, c[0x0][0x37c] ;  /* 0x0000df00ff017b82 */ /* 0x000fe20000000800 */
[----:B------:R-:W0:Y:S07]  /*0010*/  S2R R3, SR_TID.X ;  /* 0x0000000000037919 */ /* 0x000e2e0000002100 */
[----:B------:R-:W0:Y:S01]  /*0020*/  S2UR UR4, SR_CTAID.X ;  /* 0x00000000000479c3 */ /* 0x000e220000002500 */
[----:B------:R-:W1:Y:S01]  /*0030*/  LDCU.64 UR6, c[0x0][0x388] ;  /* 0x00007100ff0677ac */ /* 0x000e620008000a00 */
[----:B------:R-:W2:Y:S06]  /*0040*/  S2R R5, SR_TID.Y ;  /* 0x0000000000057919 */ /* 0x000eac0000002200 */
[----:B------:R-:W0:Y:S08]  /*0050*/  LDC R6, c[0x0][0x360] ;  /* 0x0000d800ff067b82 */ /* 0x000e300000000800 */
[----:B------:R-:W2:Y:S08]  /*0060*/  S2UR UR5, SR_CTAID.Y ;  /* 0x00000000000579c3 */ /* 0x000eb00000002600 */
[----:B------:R-:W2:Y:S01]  /*0070*/  LDC R0, c[0x0][0x364] ;  /* 0x0000d900ff007b82 */ /* 0x000ea20000000800 */
[----:B0-----:R-:W-:Y:S01]  /*0080*/  IMAD R6, R6, UR4, R3 ;  /* 0x0000000406067c24 */ /* 0x001fe2000f8e0203 */
[----:B-1----:R-:W-:Y:S01]  /*0090*/  UIMAD UR4, UR6, UR7, URZ ;  /* 0x00000007060472a4 */ /* 0x002fe2000f8e02ff */
[----:B--2---:R-:W-:-:S04]  /*00a0*/  IMAD R3, R0, UR5, R5 ;  /* 0x0000000500037c24 */ /* 0x004fc8000f8e0205 */
[----:B------:R-:W-:-:S05]  /*00b0*/  IMAD R6, R3, UR6, R6 ;  /* 0x0000000603067c24 */ /* 0x000fca000f8e0206 */
[----:B------:R-:W-:-:S13]  /*00c0*/  ISETP.GT.U32.AND P0, PT, R6, UR4, PT ;  /* 0x0000000406007c0c */ /* 0x000fda000bf04070 */
[----:B------:R-:W-:Y:S05]  /*00d0*/  @P0 EXIT ;  /* 0x000000000000094d */ /* 0x000fea0003800000 */
[----:B------:R-:W0:Y:S01]  /*00e0*/  LDC.64 R4, c[0x0][0x380] ;  /* 0x0000e000ff047b82 */ /* 0x000e220000000a00 */
[----:B------:R-:W1:Y:S01]  /*00f0*/  LDCU.64 UR10, c[0x0][0x358] ;  /* 0x00006b00ff0a77ac */ /* 0x000e620008000a00 */
[----:B0-----:R-:W-:-:S05]  /*0100*/  IMAD.WIDE.U32 R4, R6, 0x3, R4 ;  /* 0x0000000306047825 */ /* 0x001fca00078e0004 */
[----:B-1----:R-:W2:Y:S01]  /*0110*/  LDG.E.U8 R14, desc[UR10][R4.64] ;  /* 0x0000000a040e7981 */ /* 0x002ea2000c1e1100 */
[----:B------:R-:W0:Y:S01]  /*0120*/  MUFU.RCP64H R9, 255 ;  /* 0x406fe00000097908 */ /* 0x000e220000001800 */
[----:B------:R-:W-:Y:S02]  /*0130*/  IMAD.MOV.U32 R12, RZ, RZ, 0x0 ;  /* 0x00000000ff0c7424 */ /* 0x000fe400078e00ff */
[----:B------:R-:W-:Y:S01]  /*0140*/  IMAD.MOV.U32 R13, RZ, RZ, 0x406fe000 ;  /* 0x406fe000ff0d7424 */ /* 0x000fe200078e00ff */
[----:B------:R-:W5:Y:S01]  /*0150*/  LDG.E.U8 R3, desc[UR10][R4.64+0x1] ;  /* 0x0000010a04037981 */ /* 0x000f62000c1e1100 */
[----:B------:R-:W-:-:S03]  /*0160*/  IMAD.MOV.U32 R8, RZ, RZ, 0x1 ;  /* 0x00000001ff087424 */ /* 0x000fc600078e00ff */
[----:B------:R1:W5:Y:S01]  /*0170*/  LDG.E.U8 R2, desc[UR10][R4.64+0x2] ;  /* 0x0000020a04027981 */ /* 0x000362000c1e1100 */
[----:B------:R-:W-:Y:S02]  /*0180*/  BSSY.RECONVERGENT B0, `(.L_x_57) ;  /* 0x0000014000007945 */ /* 0x000fe40003800200 */
[----:B0-----:R-:W-:-:S08]  /*0190*/  DFMA R10, R8, -R12, 1 ;  /* 0x3ff00000080a742b */ /* 0x001fd0000000080c */
[----:B------:R-:W-:-:S08]  /*01a0*/  DFMA R10, R10, R10, R10 ;  /* 0x0000000a0a0a722b */ /* 0x000fd0000000000a */
[----:B------:R-:W-:-:S08]  /*01b0*/  DFMA R10, R8, R10, R8 ;  /* 0x0000000a080a722b */ /* 0x000fd00000000008 */
[----:B------:R-:W-:-:S08]  /*01c0*/  DFMA R8, R10, -R12, 1 ;  /* 0x3ff000000a08742b */ /* 0x000fd0000000080c */
[----:B------:R-:W-:Y:S01]  /*01d0*/  DFMA R8, R10, R8, R10 ;  /* 0x000000080a08722b */ /* 0x000fe2000000000a */
[----:B--2---:R-:W0:Y:S07]  /*01e0*/  I2F.F64.U16 R14, R14 ;  /* 0x0000000e000e7312 */ /* 0x004e2e0000101800 */
[----:B0-----:R-:W-:Y:S01]  /*01f0*/  DMUL R24, R14, R8 ;  /* 0x000000080e187228 */ /* 0x001fe20000000000 */
[----:B------:R-:W-:-:S07]  /*0200*/  FSETP.GEU.AND P1, PT, |R15|, 6.5827683646048100446e-37, PT ;  /* 0x036000000f00780b */ /* 0x000fce0003f2e200 */
[----:B-1----:R-:W-:-:S08]  /*0210*/  DFMA R4, R24, -255, R14 ;  /* 0xc06fe0001804782b */ /* 0x002fd0000000000e */
[----:B------:R-:W-:-:S10]  /*0220*/  DFMA R24, R8, R4, R24 ;  /* 0x000000040818722b */ /* 0x000fd40000000018 */
[----:B------:R-:W-:-:S05]  /*0230*/  FFMA R0, RZ, 3.748046875, R25 ;  /* 0x406fe000ff007823 */ /* 0x000fca0000000019 */
[----:B------:R-:W-:-:S13]  /*0240*/  FSETP.GT.AND P0, PT, |R0|, 1.469367938527859385e-39, PT ;  /* 0x001000000000780b */ /* 0x000fda0003f04200 */
[----:B------:R-:W-:Y:S05]  /*0250*/  @P0 BRA P1, `(.L_x_58) ;  /* 0x0000000000180947 */ /* 0x000fea0000800000 */
[----:B------:R-:W-:Y:S01]  /*0260*/  IMAD.MOV.U32 R12, RZ, RZ, RZ ;  /* 0x000000ffff0c7224 */ /* 0x000fe200078e00ff */
[----:B------:R-:W-:Y:S01]  /*0270*/  MOV R0, 0x2a0 ;  /* 0x000002a000007802 */ /* 0x000fe20000000f00 */
[----:B------:R-:W-:-:S07]  /*0280*/  IMAD.MOV.U32 R13, RZ, RZ, 0x406fe000 ;  /* 0x406fe000ff0d7424 */ /* 0x000fce00078e00ff */
[----:B-----5:R-:W-:Y:S05]  /*0290*/  CALL.REL.NOINC `($__internal_3_$__cuda_sm20_div_rn_f64_full) ;  /* 0x0000000c00cc7944 */ /* 0x020fea0003c00000 */
[----:B------:R-:W-:Y:S02]  /*02a0*/  IMAD.MOV.U32 R24, RZ, RZ, R18 ;  /* 0x000000ffff187224 */ /* 0x000fe400078e0012 */
[----:B------:R-:W-:-:S07]  /*02b0*/  IMAD.MOV.U32 R25, RZ, RZ, R19 ;  /* 0x000000ffff197224 */ /* 0x000fce00078e0013 */
.L_x_58:
[----:B------:R-:W-:Y:S05]  /*02c0*/  BSYNC.RECONVERGENT B0 ;  /* 0x0000000000007941 */ /* 0x000fea0003800200 */
.L_x_57:
[----:B------:R-:W0:Y:S01]  /*02d0*/  MUFU.RCP64H R5, 255 ;  /* 0x406fe00000057908 */ /* 0x000e220000001800 */
[----:B------:R-:W-:Y:S01]  /*02e0*/  IMAD.MOV.U32 R8, RZ, RZ, 0x0 ;  /* 0x00000000ff087424 */ /* 0x000fe200078e00ff */
[----:B------:R-:W-:Y:S01]  /*02f0*/  BSSY.RECONVERGENT B0, `(.L_x_59) ;  /* 0x0000016000007945 */ /* 0x000fe20003800200 */
[----:B------:R-:W-:Y:S02]  /*0300*/  IMAD.MOV.U32 R9, RZ, RZ, 0x406fe000 ;  /* 0x406fe000ff097424 */ /* 0x000fe400078e00ff */
[----:B------:R-:W-:-:S03]  /*0310*/  IMAD.MOV.U32 R4, RZ, RZ, 0x1 ;  /* 0x00000001ff047424 */ /* 0x000fc600078e00ff */
[----:B-----5:R-:W1:Y:S03]  /*0320*/  I2F.F64.U16 R14, R3 ;  /* 0x00000003000e7312 */ /* 0x020e660000101800 */
[----:B0-----:R-:W-:Y:S01]  /*0330*/  DFMA R10, R4, -R8, 1 ;  /* 0x3ff00000040a742b */ /* 0x001fe20000000808 */
[----:B-1----:R-:W-:-:S07]  /*0340*/  FSETP.GEU.AND P1, PT, |R15|, 6.5827683646048100446e-37, PT ;  /* 0x036000000f00780b */ /* 0x002fce0003f2e200 */
[----:B------:R-:W-:-:S08]  /*0350*/  DFMA R10, R10, R10, R10 ;  /* 0x0000000a0a0a722b */ /* 0x000fd0000000000a */
[----:B------:R-:W-:-:S08]  /*0360*/  DFMA R10, R4, R10, R4 ;  /* 0x0000000a040a722b */ /* 0x000fd00000000004 */
[----:B------:R-:W-:-:S08]  /*0370*/  DFMA R8, R10, -R8, 1 ;  /* 0x3ff000000a08742b */ /* 0x000fd00000000808 */
[----:B------:R-:W-:-:S08]  /*0380*/  DFMA R10, R10, R8, R10 ;  /* 0x000000080a0a722b */ /* 0x000fd0000000000a */
[----:B------:R-:W-:-:S08]  /*0390*/  DMUL R4, R10, R14 ;  /* 0x0000000e0a047228 */ /* 0x000fd00000000000 */
[----:B------:R-:W-:-:S08]  /*03a0*/  DFMA R8, R4, -255, R14 ;  /* 0xc06fe0000408782b */ /* 0x000fd0000000000e */
[----:B------:R-:W-:-:S10]  /*03b0*/  DFMA R4, R10, R8, R4 ;  /* 0x000000080a04722b */ /* 0x000fd40000000004 */
[----:B------:R-:W-:-:S05]  /*03c0*/  FFMA R0, RZ, 3.748046875, R5 ;  /* 0x406fe000ff007823 */ /* 0x000fca0000000005 */
[----:B------:R-:W-:-:S13]  /*03d0*/  FSETP.GT.AND P0, PT, |R0|, 1.469367938527859385e-39, PT ;  /* 0x001000000000780b */ /* 0x000fda0003f04200 */
[----:B------:R-:W-:Y:S05]  /*03e0*/  @P0 BRA P1, `(.L_x_60) ;  /* 0x0000000000180947 */ /* 0x000fea0000800000 */
[----:B------:R-:W-:Y:S01]  /*03f0*/  IMAD.MOV.U32 R12, RZ, RZ, RZ ;  /* 0x000000ffff0c7224 */ /* 0x000fe200078e00ff */
[----:B------:R-:W-:Y:S01]  /*0400*/  MOV R0, 0x430 ;  /* 0x0000043000007802 */ /* 0x000fe20000000f00 */
[----:B------:R-:W-:-:S07]  /*0410*/  IMAD.MOV.U32 R13, RZ, RZ, 0x406fe000 ;  /* 0x406fe000ff0d7424 */ /* 0x000fce00078e00ff */
[----:B------:R-:W-:Y:S05]  /*0420*/  CALL.REL.NOINC `($__internal_3_$__cuda_sm20_div_rn_f64_full) ;  /* 0x0000000c00687944 */ /* 0x000fea0003c00000 */
[----:B------:R-:W-:Y:S02]  /*0430*/  IMAD.MOV.U32 R4, RZ, RZ, R18 ;  /* 0x000000ffff047224 */ /* 0x000fe400078e0012 */
[----:B------:R-:W-:-:S07]  /*0440*/  IMAD.MOV.U32 R5, RZ, RZ, R19 ;  /* 0x000000ffff057224 */ /* 0x000fce00078e0013 */
.L_x_60:
[----:B------:R-:W-:Y:S05]  /*0450*/  BSYNC.RECONVERGENT B0 ;  /* 0x0000000000007941 */ /* 0x000fea0003800200 */
.L_x_59:
[----:B------:R-:W0:Y:S01]  /*0460*/  MUFU.RCP64H R9, 255 ;  /* 0x406fe00000097908 */ /* 0x000e220000001800 */
[----:B------:R-:W-:Y:S01]  /*0470*/  MOV R10, 0x0 ;  /* 0x00000000000a7802 */ /* 0x000fe20000000f00 */
[----:B------:R-:W-:Y:S01]  /*0480*/  IMAD.MOV.U32 R11, RZ, RZ, 0x406fe000 ;  /* 0x406fe000ff0b7424 */ /* 0x000fe200078e00ff */
[----:B------:R-:W-:Y:S01]  /*0490*/  BSSY.RECONVERGENT B0, `(.L_x_61) ;  /* 0x0000015000007945 */ /* 0x000fe20003800200 */
[----:B------:R-:W-:-:S04]  /*04a0*/  IMAD.MOV.U32 R8, RZ, RZ, 0x1 ;  /* 0x00000001ff087424 */ /* 0x000fc800078e00ff */
[----:B------:R-:W1:Y:S02]  /*04b0*/  I2F.F64.U16 R14, R2 ;  /* 0x00000002000e7312 */ /* 0x000e640000101800 */
        /* <DEDUP_REMOVED lines=18> */
.L_x_62:
[----:B------:R-:W-:Y:S05]  /*05e0*/  BSYNC.RECONVERGENT B0 ;  /* 0x0000000000007941 */ /* 0x000fea0003800200 */
.L_x_61:
[----:B------:R-:W0:Y:S01]  /*05f0*/  MUFU.RCP64H R13, 0.950469970703125 ;  /* 0x3fee6a40000d7908 */ /* 0x000e220000001800 */
[----:B------:R-:W-:Y:S01]  /*0600*/  IMAD.MOV.U32 R2, RZ, RZ, 0xfba8827 ;  /* 0x0fba8827ff027424 */ /* 0x000fe200078e00ff */
[----:B------:R-:W-:Y:S01]  /*0610*/  UMOV UR4, 0x1c432ca5 ;  /* 0x1c432ca500047882 */ /* 0x000fe20000000000 */
[----:B------:R-:W-:Y:S01]  /*0620*/  IMAD.MOV.U32 R3, RZ, RZ, 0x3fee6a40 ;  /* 0x3fee6a40ff037424 */ /* 0x000fe200078e00ff */
[----:B------:R-:W-:Y:S01]  /*0630*/  UMOV UR5, 0x3fd6e2eb ;  /* 0x3fd6e2eb00057882 */ /* 0x000fe20000000000 */
[----:B------:R-:W-:Y:S01]  /*0640*/  IMAD.MOV.U32 R12, RZ, RZ, 0x1 ;  /* 0x00000001ff0c7424 */ /* 0x000fe200078e00ff */
[----:B------:R-:W-:Y:S01]  /*0650*/  UMOV UR6, 0xf9db22d1 ;  /* 0xf9db22d100067882 */ /* 0x000fe20000000000 */
[----:B------:R-:W-:Y:S01]  /*0660*/  UMOV UR7, 0x3fee6a7e ;  /* 0x3fee6a7e00077882 */ /* 0x000fe20000000000 */
[----:B------:R-:W-:Y:S03]  /*0670*/  BSSY.RECONVERGENT B0, `(.L_x_63) ;  /* 0x000002a000007945 */ /* 0x000fe60003800200 */
[----:B0-----:R-:W-:-:S08]  /*0680*/  DFMA R10, R12, -R2, 1 ;  /* 0x3ff000000c0a742b */ /* 0x001fd00000000802 */
[----:B------:R-:W-:Y:S02]  /*0690*/  DFMA R14, R10, R10, R10 ;  /* 0x0000000a0a0e722b */ /* 0x000fe4000000000a */
[----:B------:R-:W-:Y:S01]  /*06a0*/  DMUL R10, R4, UR4 ;  /* 0x00000004040a7c28 */ /* 0x000fe20008000000 */
[----:B------:R-:W-:Y:S01]  /*06b0*/  UMOV UR4, 0xf837b4a2 ;  /* 0xf837b4a200047882 */ /* 0x000fe20000000000 */
[----:B------:R-:W-:-:S04]  /*06c0*/  UMOV UR5, 0x3fda64c2 ;  /* 0x3fda64c200057882 */ /* 0x000fc80000000000 */
[----:B------:R-:W-:Y:S02]  /*06d0*/  DFMA R12, R12, R14, R12 ;  /* 0x0000000e0c0c722b */ /* 0x000fe4000000000c */
[----:B------:R-:W-:Y:S01]  /*06e0*/  DFMA R10, R24, UR4, R10 ;  /* 0x00000004180a7c2b */ /* 0x000fe2000800000a */
[----:B------:R-:W-:Y:S01]  /*06f0*/  UMOV UR4, 0xbe76c8b4 ;  /* 0xbe76c8b400047882 */ /* 0x000fe20000000000 */
[----:B------:R-:W-:-:S04]  /*0700*/  UMOV UR5, 0x3fc71a9f ;  /* 0x3fc71a9f00057882 */ /* 0x000fc80000000000 */
[----:B------:R-:W-:Y:S02]  /*0710*/  DFMA R16, R12, -R2, 1 ;  /* 0x3ff000000c10742b */ /* 0x000fe40000000802 */
[----:B------:R-:W-:Y:S01]  /*0720*/  DFMA R14, R8, UR4, R10 ;  /* 0x00000004080e7c2b */ /* 0x000fe2000800000a */
[----:B------:R-:W-:Y:S01]  /*0730*/  UMOV UR4, 0x1c432ca5 ;  /* 0x1c432ca500047882 */ /* 0x000fe20000000000 */
[----:B------:R-:W-:-:S04]  /*0740*/  UMOV UR5, 0x3fe6e2eb ;  /* 0x3fe6e2eb00057882 */ /* 0x000fc80000000000 */
[----:B------:R-:W-:-:S04]  /*0750*/  DFMA R16, R12, R16, R12 ;  /* 0x000000100c10722b */ /* 0x000fc8000000000c */
[----:B------:R-:W-:-:S04]  /*0760*/  FSETP.GEU.AND P1, PT, |R15|, 6.5827683646048100446e-37, PT ;  /* 0x036000000f00780b */ /* 0x000fc80003f2e200 */
[----:B------:R-:W-:-:S08]  /*0770*/  DMUL R10, R14, R16 ;  /* 0x000000100e0a7228 */ /* 0x000fd00000000000 */
[----:B------:R-:W-:-:S08]  /*0780*/  DFMA R2, R10, -R2, R14 ;  /* 0x800000020a02722b */ /* 0x000fd0000000000e */
[----:B------:R-:W-:Y:S02]  /*0790*/  DFMA R2, R16, R2, R10 ;  /* 0x000000021002722b */ /* 0x000fe4000000000a */
[C---:B------:R-:W-:Y:S01]  /*07a0*/  DMUL R10, R4.reuse, UR4 ;  /* 0x00000004040a7c28 */ /* 0x040fe20008000000 */
[----:B------:R-:W-:Y:S01]  /*07b0*/  UMOV UR4, 0x25aee632 ;  /* 0x25aee63200047882 */ /* 0x000fe20000000000 */
[----:B------:R-:W-:Y:S02]  /*07c0*/  UMOV UR5, 0x3fbe83e4 ;  /* 0x3fbe83e400057882 */ /* 0x000fe40000000000 */
[----:B------:R-:W-:Y:S01]  /*07d0*/  DMUL R4, R4, UR4 ;  /* 0x0000000404047c28 */ /* 0x000fe20008000000 */
[----:B------:R-:W-:Y:S01]  /*07e0*/  UMOV UR4, 0xf9096bc ;  /* 0x0f9096bc00047882 */ /* 0x000fe20000000000 */
[----:B------:R-:W-:Y:S02]  /*07f0*/  UMOV UR5, 0x3fcb367a ;  /* 0x3fcb367a00057882 */ /* 0x000fe40000000000 */
[----:B------:R-:W-:Y:S01]  /*0800*/  FFMA R0, RZ, 1.86261749267578125, R3 ;  /* 0x3fee6a40ff007823 */ /* 0x000fe20000000003 */
[----:B------:R-:W-:Y:S01]  /*0810*/  DFMA R10, R24, UR4, R10 ;  /* 0x00000004180a7c2b */ /* 0x000fe2000800000a */
[----:B------:R-:W-:Y:S01]  /*0820*/  UMOV UR4, 0x13404ea5 ;  /* 0x13404ea500047882 */ /* 0x000fe20000000000 */
[----:B------:R-:W-:-:S02]  /*0830*/  UMOV UR5, 0x3f93c361 ;  /* 0x3f93c36100057882 */ /* 0x000fc40000000000 */
[----:B------:R-:W-:Y:S01]  /*0840*/  FSETP.GT.AND P0, PT, |R0|, 1.469367938527859385e-39, PT ;  /* 0x001000000000780b */ /* 0x000fe20003f04200 */
[----:B------:R-:W-:Y:S01]  /*0850*/  DFMA R4, R24, UR4, R4 ;  /* 0x0000000418047c2b */ /* 0x000fe20008000004 */
[----:B------:R-:W-:Y:S01]  /*0860*/  UMOV UR4, 0xfec56d5d ;  /* 0xfec56d5d00047882 */ /* 0x000fe20000000000 */
[----:B------:R-:W-:Y:S02]  /*0870*/  UMOV UR5, 0x3fb27bb2 ;  /* 0x3fb27bb200057882 */ /* 0x000fe40000000000 */
[----:B------:R-:W-:-:S04]  /*0880*/  DFMA R24, R8, UR4, R10 ;  /* 0x0000000408187c2b */ /* 0x000fc8000800000a */
[----:B------:R-:W-:-:S04]  /*0890*/  DFMA R4, R8, UR6, R4 ;  /* 0x0000000608047c2b */ /* 0x000fc80008000004 */
[----:B------:R-:W-:Y:S07]  /*08a0*/  @P0 BRA P1, `(.L_x_64) ;  /* 0x0000000000180947 */ /* 0x000fee0000800000 */
[----:B------:R-:W-:Y:S01]  /*08b0*/  IMAD.MOV.U32 R12, RZ, RZ, 0xfba8827 ;  /* 0x0fba8827ff0c7424 */ /* 0x000fe200078e00ff */
[----:B------:R-:W-:Y:S01]  /*08c0*/  MOV R0, 0x8f0 ;  /* 0x000008f000007802 */ /* 0x000fe20000000f00 */
[----:B------:R-:W-:-:S07]  /*08d0*/  IMAD.MOV.U32 R13, RZ, RZ, 0x3fee6a40 ;  /* 0x3fee6a40ff0d7424 */ /* 0x000fce00078e00ff */
[----:B------:R-:W-:Y:S05]  /*08e0*/  CALL.REL.NOINC `($__internal_3_$__cuda_sm20_div_rn_f64_full) ;  /* 0x0000000800387944 */ /* 0x000fea0003c00000 */
[----:B------:R-:W-:Y:S01]  /*08f0*/  IMAD.MOV.U32 R2, RZ, RZ, R18 ;  /* 0x000000ffff027224 */ /* 0x000fe200078e0012 */
[----:B------:R-:W-:-:S07]  /*0900*/  MOV R3, R19 ;  /* 0x0000001300037202 */ /* 0x000fce0000000f00 */
.L_x_64:
[----:B------:R-:W-:Y:S05]  /*0910*/  BSYNC.RECONVERGENT B0 ;  /* 0x0000000000007941 */ /* 0x000fea0003800200 */
.L_x_63:
[----:B------:R-:W0:Y:S01]  /*0920*/  MUFU.RCP64H R9, 1.0889682769775390625 ;  /* 0x3ff16c6a00097908 */ /* 0x000e220000001800 */
[----:B------:R-:W-:Y:S01]  /*0930*/  IMAD.MOV.U32 R12, RZ, RZ, -0x3dea465a ;  /* 0xc215b9a6ff0c7424 */ /* 0x000fe200078e00ff */
[----:B------:R-:W-:Y:S01]  /*0940*/  FSETP.GEU.AND P1, PT, |R5|, 6.5827683646048100446e-37, PT ;  /* 0x036000000500780b */ /* 0x000fe20003f2e200 */
[----:B------:R-:W-:Y:S01]  /*0950*/  IMAD.MOV.U32 R13, RZ, RZ, 0x3ff16c6a ;  /* 0x3ff16c6aff0d7424 */ /* 0x000fe200078e00ff */
[----:B------:R-:W-:Y:S01]  /*0960*/  BSSY.RECONVERGENT B0, `(.L_x_65) ;  /* 0x0000015000007945 */ /* 0x000fe20003800200 */
[----:B------:R-:W-:-:S06]  /*0970*/  IMAD.MOV.U32 R8, RZ, RZ, 0x1 ;  /* 0x00000001ff087424 */ /* 0x000fcc00078e00ff */
[----:B0-----:R-:W-:-:S08]  /*0980*/  DFMA R10, R8, -R12, 1 ;  /* 0x3ff00000080a742b */ /* 0x001fd0000000080c */
[----:B------:R-:W-:-:S08]  /*0990*/  DFMA R10, R10, R10, R10 ;  /* 0x0000000a0a0a722b */ /* 0x000fd0000000000a */
[----:B------:R-:W-:-:S08]  /*09a0*/  DFMA R10, R8, R10, R8 ;  /* 0x0000000a080a722b */ /* 0x000fd00000000008 */
[----:B------:R-:W-:-:S08]  /*09b0*/  DFMA R8, R10, -R12, 1 ;  /* 0x3ff000000a08742b */ /* 0x000fd0000000080c */
[----:B------:R-:W-:-:S08]  /*09c0*/  DFMA R8, R10, R8, R10 ;  /* 0x000000080a08722b */ /* 0x000fd0000000000a */
[----:B------:R-:W-:-:S08]  /*09d0*/  DMUL R10, R4, R8 ;  /* 0x00000008040a7228 */ /* 0x000fd00000000000 */
[----:B------:R-:W-:-:S08]  /*09e0*/  DFMA R12, R10, -R12, R4 ;  /* 0x8000000c0a0c722b */ /* 0x000fd00000000004 */
[----:B------:R-:W-:-:S10]  /*09f0*/  DFMA R8, R8, R12, R10 ;  /* 0x0000000c0808722b */ /* 0x000fd4000000000a */
[----:B------:R-:W-:-:S05]  /*0a00*/  FFMA R0, RZ, 1.8861210346221923828, R9 ;  /* 0x3ff16c6aff007823 */ /* 0x000fca0000000009 */
[----:B------:R-:W-:-:S13]  /*0a10*/  FSETP.GT.AND P0, PT, |R0|, 1.469367938527859385e-39, PT ;  /* 0x001000000000780b */ /* 0x000fda0003f04200 */
[----:B------:R-:W-:Y:S05]  /*0a20*/  @P0 BRA P1, `(.L_x_66) ;  /* 0x0000000000200947 */ /* 0x000fea0000800000 */
[----:B------:R-:W-:Y:S01]  /*0a30*/  IMAD.MOV.U32 R14, RZ, RZ, R4 ;  /* 0x000000ffff0e7224 */ /* 0x000fe200078e0004 */
[----:B------:R-:W-:Y:S01]  /*0a40*/  MOV R0, 0xa90 ;  /* 0x00000a9000007802 */ /* 0x000fe20000000f00 */
[----:B------:R-:W-:Y:S02]  /*0a50*/  IMAD.MOV.U32 R15, RZ, RZ, R5 ;  /* 0x000000ffff0f7224 */ /* 0x000fe400078e0005 */
[----:B------:R-:W-:Y:S02]  /*0a60*/  IMAD.MOV.U32 R12, RZ, RZ, -0x3dea465a ;  /* 0xc215b9a6ff0c7424 */ /* 0x000fe400078e00ff */
[----:B------:R-:W-:-:S07]  /*0a70*/  IMAD.MOV.U32 R13, RZ, RZ, 0x3ff16c6a ;  /* 0x3ff16c6aff0d7424 */ /* 0x000fce00078e00ff */
[----:B------:R-:W-:Y:S05]  /*0a80*/  CALL.REL.NOINC `($__internal_3_$__cuda_sm20_div_rn_f64_full) ;  /* 0x0000000400d07944 */ /* 0x000fea0003c00000 */
[----:B------:R-:W-:Y:S02]  /*0a90*/  IMAD.MOV.U32 R8, RZ, RZ, R18 ;  /* 0x000000ffff087224 */ /* 0x000fe400078e0012 */
[----:B------:R-:W-:-:S07]  /*0aa0*/  IMAD.MOV.U32 R9, RZ, RZ, R19 ;  /* 0x000000ffff097224 */ /* 0x000fce00078e0013 */
.L_x_66:
[----:B------:R-:W-:Y:S05]  /*0ab0*/  BSYNC.RECONVERGENT B0 ;  /* 0x0000000000007941 */ /* 0x000fea0003800200 */
.L_x_65:
[----:B------:R-:W-:Y:S01]  /*0ac0*/  UMOV UR4, 0x32fcac8e ;  /* 0x32fcac8e00047882 */ /* 0x000fe20000000000 */
[----:B------:R-:W-:Y:S01]  /*0ad0*/  UMOV UR5, 0x3f822318 ;  /* 0x3f82231800057882 */ /* 0x000fe20000000000 */
[----:B------:R-:W-:Y:S01]  /*0ae0*/  UMOV UR7, 0x55555555 ;  /* 0x5555555500077882 */ /* 0x000fe20000000000 */
[----:B------:R-:W-:Y:S01]  /*0af0*/  DSETP.GT.AND P0, PT, R2, UR4, PT ;  /* 0x0000000402007e2a */ /* 0x000fe2000bf04000 */
[----:B------:R-:W-:Y:S01]  /*0b00*/  UMOV UR8, 0x3fd55555 ;  /* 0x3fd5555500087882 */ /* 0x000fe20000000000 */
[----:B------:R-:W-:-:S12]  /*0b10*/  BSSY.RECONVERGENT B0, `(.L_x_67) ;  /* 0x000001a000007945 */ /* 0x000fd80003800200 */
[----:B------:R-:W-:Y:S05]  /*0b20*/  @!P0 BRA `(.L_x_68) ;  /* 0x0000000000548947 */ /* 0x000fea0003800000 */
[----:B------:R-:W-:Y:S01]  /*0b30*/  BSSY.RECONVERGENT B1, `(.L_x_69) ;  /* 0x0000006000017945 */ /* 0x000fe20003800200 */
[----:B------:R-:W-:Y:S01]  /*0b40*/  ISETP.GE.AND P1, PT, R3, RZ, PT ;  /* 0x000000ff0300720c */ /* 0x000fe20003f26270 */
[----:B------:R-:W-:Y:S01]  /*0b50*/  IMAD.MOV.U32 R10, RZ, RZ, R2 ;  /* 0x000000ffff0a7224 */ /* 0x000fe200078e0002 */
[----:B------:R-:W-:Y:S01]  /*0b60*/  MOV R0, 0xb90 ;  /* 0x00000b9000007802 */ /* 0x000fe20000000f00 */
[----:B------:R-:W-:-:S10]  /*0b70*/  IMAD.MOV.U32 R7, RZ, RZ, R3 ;  /* 0x000000ffff077224 */ /* 0x000fd400078e0003 */
[----:B------:R-:W-:Y:S05]  /*0b80*/  CALL.REL.NOINC `($_Z7RGB2LABP9pixel_RGBiiP9pixel_XYZ$__internal_accurate_pow) ;  /* 0x0000000800fc7944 */ /* 0x000fea0003c00000 */
[----:B------:R-:W-:Y:S05]  /*0b90*/  BSYNC.RECONVERGENT B1 ;  /* 0x0000000000017941 */ /* 0x000fea0003800200 */
.L_x_69:
[----:B------:R-:W-:Y:S01]  /*0ba0*/  UMOV UR4, 0x55555555 ;  /* 0x5555555500047882 */ /* 0x000fe20000000000 */
[----:B------:R-:W-:Y:S01]  /*0bb0*/  UMOV UR5, 0x3fd55555 ;  /* 0x3fd5555500057882 */ /* 0x000fe20000000000 */
[C---:B------:R-:W-:Y:S02]  /*0bc0*/  DSETP.NEU.AND P0, PT, R2.reuse, +INF , PT ;  /* 0x7ff000000200742a */ /* 0x040fe40003f0d000 */
[----:B------:R-:W-:-:S10]  /*0bd0*/  DADD R4, R2, UR4 ;  /* 0x0000000402047e29 */ /* 0x000fd40008000000 */
[----:B------:R-:W-:Y:S02]  /*0be0*/  LOP3.LUT R4, R5, 0x7ff00000, RZ, 0xc0, !PT ;  /* 0x7ff0000005047812 */ /* 0x000fe400078ec0ff */
[----:B------:R-:W-:Y:S02]  /*0bf0*/  FSEL R5, R12, -QNAN , P1 ;  /* 0xfff800000c057808 */ /* 0x000fe40000800000 */
[----:B------:R-:W-:Y:S02]  /*0c00*/  ISETP.NE.OR P0, PT, R4, 0x7ff00000, P0 ;  /* 0x7ff000000400780c */ /* 0x000fe40000705670 */
[----:B------:R-:W-:Y:S01]  /*0c10*/  FSEL R4, R7, RZ, P1 ;  /* 0x000000ff07047208 */ /* 0x000fe20000800000 */
[----:B------:R-:W-:-:S10]  /*0c20*/  DSETP.NEU.AND P1, PT, R2, 1, PT ;  /* 0x3ff000000200742a */ /* 0x000fd40003f2d000 */
[----:B------:R-:W-:Y:S01]  /*0c30*/  @!P0 IMAD.MOV.U32 R5, RZ, RZ, 0x7ff00000 ;  /* 0x7ff00000ff058424 */ /* 0x000fe200078e00ff */
[----:B------:R-:W-:-:S04]  /*0c40*/  @!P0 MOV R4, 0x0 ;  /* 0x0000000000048802 */ /* 0x000fc80000000f00 */
[----:B------:R-:W-:Y:S02]  /*0c50*/  FSEL R2, R4, RZ, P1 ;  /* 0x000000ff04027208 */ /* 0x000fe40000800000 */
[----:B------:R-:W-:Y:S01]  /*0c60*/  FSEL R3, R5, 1.875, P1 ;  /* 0x3ff0000005037808 */ /* 0x000fe20000800000 */
[----:B------:R-:W-:Y:S06]  /*0c70*/  BRA `(.L_x_70) ;  /* 0x00000000000c7947 */ /* 0x000fec0003800000 */
.L_x_68:
[----:B------:R-:W-:Y:S01]  /*0c80*/  UMOV UR4, 0x53f7ced9 ;  /* 0x53f7ced900047882 */ /* 0x000fe20000000000 */
[----:B------:R-:W-:Y:S02]  /*0c90*/  UMOV UR5, 0x401f25e3 ;  /* 0x401f25e300057882 */ /* 0x000fe40000000000 */
[----:B------:R-:W-:-:S11]  /*0ca0*/  DFMA R2, R2, UR4, RZ ;  /* 0x0000000402027c2b */ /* 0x000fd600080000ff */
.L_x_70:
[----:B------:R-:W-:Y:S05]  /*0cb0*/  BSYNC.RECONVERGENT B0 ;  /* 0x0000000000007941 */ /* 0x000fea0003800200 */
.L_x_67:
[----:B------:R-:W-:Y:S01]  /*0cc0*/  UMOV UR4, 0x32fcac8e ;  /* 0x32fcac8e00047882 */ /* 0x000fe20000000000 */
[----:B------:R-:W-:Y:S01]  /*0cd0*/  UMOV UR5, 0x3f822318 ;  /* 0x3f82231800057882 */ /* 0x000fe20000000000 */
[----:B------:R-:W-:Y:S01]  /*0ce0*/  BSSY.RECONVERGENT B0, `(.L_x_71) ;  /* 0x000001b000007945 */ /* 0x000fe20003800200 */
[----:B------:R-:W-:-:S14]  /*0cf0*/  DSETP.GT.AND P0, PT, R24, UR4, PT ;  /* 0x0000000418007e2a */ /* 0x000fdc000bf04000 */
        /* <DEDUP_REMOVED lines=8> */
.L_x_73:
        /* <DEDUP_REMOVED lines=9> */
[----:B------:R-:W-:Y:S02]  /*0e10*/  @!P0 IMAD.MOV.U32 R4, RZ, RZ, 0x0 ;  /* 0x00000000ff048424 */ /* 0x000fe400078e00ff */
[----:B------:R-:W-:-:S03]  /*0e20*/  @!P0 IMAD.MOV.U32 R5, RZ, RZ, 0x7ff00000 ;  /* 0x7ff00000ff058424 */ /* 0x000fc600078e00ff */
[----:B------:R-:W-:Y:S02]  /*0e30*/  FSEL R26, R4, RZ, P1 ;  /* 0x000000ff041a7208 */ /* 0x000fe40000800000 */
[----:B------:R-:W-:Y:S01]  /*0e40*/  FSEL R27, R5, 1.875, P1 ;  /* 0x3ff00000051b7808 */ /* 0x000fe20000800000 */
[----:B------:R-:W-:Y:S06]  /*0e50*/  BRA `(.L_x_74) ;  /* 0x00000000000c7947 */ /* 0x000fec0003800000 */
.L_x_72:
[----:B------:R-:W-:Y:S01]  /*0e60*/  UMOV UR4, 0x53f7ced9 ;  /* 0x53f7ced900047882 */ /* 0x000fe20000000000 */
[----:B------:R-:W-:Y:S02]  /*0e70*/  UMOV UR5, 0x401f25e3 ;  /* 0x401f25e300057882 */ /* 0x000fe40000000000 */
[----:B------:R-:W-:-:S11]  /*0e80*/  DFMA R26, R24, UR4, RZ ;  /* 0x00000004181a7c2b */ /* 0x000fd600080000ff */
.L_x_74:
[----:B------:R-:W-:Y:S05]  /*0e90*/  BSYNC.RECONVERGENT B0 ;  /* 0x0000000000007941 */ /* 0x000fea0003800200 */
.L_x_71:
        /* <DEDUP_REMOVED lines=12> */
.L_x_77:
        /* <DEDUP_REMOVED lines=14> */
.L_x_76:
[----:B------:R-:W-:Y:S01]  /*1040*/  UMOV UR4, 0x53f7ced9 ;  /* 0x53f7ced900047882 */ /* 0x000fe20000000000 */
[----:B------:R-:W-:Y:S02]  /*1050*/  UMOV UR5, 0x401f25e3 ;  /* 0x401f25e300057882 */ /* 0x000fe40000000000 */
[----:B------:R-:W-:-:S11]  /*1060*/  DFMA R8, R8, UR4, RZ ;  /* 0x0000000408087c2b */ /* 0x000fd600080000ff */
.L_x_78:
[----:B------:R-:W-:Y:S05]  /*1070*/  BSYNC.RECONVERGENT B0 ;  /* 0x0000000000007941 */ /* 0x000fea0003800200 */
.L_x_75:
[----:B------:R-:W-:Y:S01]  /*1080*/  DADD R2, -R26, R2 ;  /* 0x000000001a027229 */ /* 0x000fe20000000102 */
[----:B------:R-:W-:Y:S01]  /*1090*/  UMOV UR4, 0x66666666 ;  /* 0x6666666600047882 */ /* 0x000fe20000000000 */
[----:B------:R-:W-:Y:S01]  /*10a0*/  DADD R8, -R8, R26 ;  /* 0x0000000008087229 */ /* 0x000fe2000000011a */
[----:B------:R-:W-:Y:S01]  /*10b0*/  UMOV UR5, 0x408c3a66 ;  /* 0x408c3a6600057882 */ /* 0x000fe20000000000 */
[----:B------:R-:W0:Y:S01]  /*10c0*/  LDC.64 R10, c[0x0][0x390] ;  /* 0x0000e400ff0a7b82 */ /* 0x000e220000000a00 */
[----:B------:R-:W-:Y:S01]  /*10d0*/  DMUL R4, R24, UR4 ;  /* 0x0000000418047c28 */ /* 0x000fe20008000000 */
[----:B------:R-:W-:Y:S01]  /*10e0*/  UMOV UR4, 0x32fcac8e ;  /* 0x32fcac8e00047882 */ /* 0x000fe20000000000 */
[----:B------:R-:W-:Y:S01]  /*10f0*/  UMOV UR5, 0x3f822318 ;  /* 0x3f82231800057882 */ /* 0x000fe20000000000 */
[----:B------:R-:W-:Y:S02]  /*1100*/  DMUL R2, R2, 500 ;  /* 0x407f400002027828 */ /* 0x000fe40000000000 */
[----:B------:R-:W-:-:S02]  /*1110*/  DSETP.GT.AND P0, PT, R24, UR4, PT ;  /* 0x0000000418007e2a */ /* 0x000fc4000bf04000 */
[----:B------:R-:W-:-:S04]  /*1120*/  DMUL R8, R8, 200 ;  /* 0x4069000008087828 */ /* 0x000fc80000000000 */
[----:B------:R-:W-:Y:S02]  /*1130*/  FSEL R5, R5, 3.390625, !P0 ;  /* 0x4059000005057808 */ /* 0x000fe40004000000 */
[----:B------:R-:W-:Y:S01]  /*1140*/  FSEL R4, R4, RZ, !P0 ;  /* 0x000000ff04047208 */ /* 0x000fe20004000000 */
[----:B------:R-:W1:Y:S08]  /*1150*/  F2F.F32.F64 R3, R2 ;  /* 0x0000000200037310 */ /* 0x000e700000301000 */
[----:B------:R-:W2:Y:S01]  /*1160*/  F2F.F32.F64 R9, R8 ;  /* 0x0000000800097310 */ /* 0x000ea20000301000 */
[----:B0-----:R-:W-:-:S05]  /*1170*/  IMAD.WIDE.U32 R6, R6, 0xc, R10 ;  /* 0x0000000c06067825 */ /* 0x001fca00078e000a */
[----:B-1----:R-:W-:Y:S02]  /*1180*/  STG.E desc[UR10][R6.64+0x4], R3 ;  /* 0x0000040306007986 */ /* 0x002fe4000c10190a */
[----:B------:R-:W0:Y:S02]  /*1190*/  F2F.F32.F64 R5, R4 ;  /* 0x0000000400057310 */ /* 0x000e240000301000 */
[----:B--2---:R-:W-:Y:S04]  /*11a0*/  STG.E desc[UR10][R6.64+0x8], R9 ;  /* 0x0000080906007986 */ /* 0x004fe8000c10190a */
[----:B0-----:R-:W-:Y:S01]  /*11b0*/  STG.E desc[UR10][R6.64], R5 ;  /* 0x0000000506007986 */ /* 0x001fe2000c10190a */
[----:B------:R-:W-:Y:S05]  /*11c0*/  EXIT ;  /* 0x000000000000794d */ /* 0x000fea0003800000 */
        .weak           $__internal_3_$__cuda_sm20_div_rn_f64_full
        .type           $__internal_3_$__cuda_sm20_div_rn_f64_full,@function
        .size           $__internal_3_$__cuda_sm20_div_rn_f64_full,($_Z7RGB2LABP9pixel_RGBiiP9pixel_XYZ$__internal_accurate_pow - $__internal_3_$__cuda_sm20_div_rn_f64_full)
$__internal_3_$__cuda_sm20_div_rn_f64_full:
[C---:B------:R-:W-:Y:S01]  /*11d0*/  FSETP.GEU.AND P0, PT, |R13|.reuse, 1.469367938527859385e-39, PT ;  /* 0x001000000d00780b */ /* 0x040fe20003f0e200 */
[----:B------:R-:W-:Y:S01]  /*11e0*/  IMAD.MOV.U32 R16, RZ, RZ, 0x1 ;  /* 0x00000001ff107424 */ /* 0x000fe200078e00ff */
[----:B------:R-:W-:Y:S01]  /*11f0*/  LOP3.LUT R10, R13, 0x800fffff, RZ, 0xc0, !PT ;  /* 0x800fffff0d0a7812 */ /* 0x000fe200078ec0ff */
[----:B------:R-:W-:Y:S01]  /*1200*/  BSSY.RECONVERGENT B1, `(.L_x_79) ;  /* 0x0000054000017945 */ /* 0x000fe20003800200 */
[C---:B------:R-:W-:Y:S02]  /*1210*/  FSETP.GEU.AND P2, PT, |R15|.reuse, 1.469367938527859385e-39, PT ;  /* 0x001000000f00780b */ /* 0x040fe40003f4e200 */
[----:B------:R-:W-:Y:S01]  /*1220*/  LOP3.LUT R11, R10, 0x3ff00000, RZ, 0xfc, !PT ;  /* 0x3ff000000a0b7812 */ /* 0x000fe200078efcff */
[----:B------:R-:W-:Y:S01]  /*1230*/  IMAD.MOV.U32 R10, RZ, RZ, R12 ;  /* 0x000000ffff0a7224 */ /* 0x000fe200078e000c */
[----:B------:R-:W-:Y:S02]  /*1240*/  LOP3.LUT R7, R15, 0x7ff00000, RZ, 0xc0, !PT ;  /* 0x7ff000000f077812 */ /* 0x000fe400078ec0ff */
[----:B------:R-:W-:-:S03]  /*1250*/  LOP3.LUT R26, R13, 0x7ff00000, RZ, 0xc0, !PT ;  /* 0x7ff000000d1a7812 */ /* 0x000fc600078ec0ff */
[----:B------:R-:W-:Y:S01]  /*1260*/  @!P0 DMUL R10, R12, 8.98846567431157953865e+307 ;  /* 0x7fe000000c0a8828 */ /* 0x000fe20000000000 */
[----:B------:R-:W-:-:S03]  /*1270*/  ISETP.GE.U32.AND P1, PT, R7, R26, PT ;  /* 0x0000001a0700720c */ /* 0x000fc60003f26070 */
[----:B------:R-:W-:Y:S01]  /*1280*/  @!P2 LOP3.LUT R8, R13, 0x7ff00000, RZ, 0xc0, !PT ;  /* 0x7ff000000d08a812 */ /* 0x000fe200078ec0ff */
[----:B------:R-:W-:Y:S01]  /*1290*/  @!P2 IMAD.MOV.U32 R22, RZ, RZ, RZ ;  /* 0x000000ffff16a224 */ /* 0x000fe200078e00ff */
[----:B------:R-:W0:Y:S02]  /*12a0*/  MUFU.RCP64H R17, R11 ;  /* 0x0000000b00117308 */ /* 0x000e240000001800 */
[----:B------:R-:W-:Y:S02]  /*12b0*/  @!P2 ISETP.GE.U32.AND P3, PT, R7, R8, PT ;  /* 0x000000080700a20c */ /* 0x000fe40003f66070 */
[----:B------:R-:W-:Y:S02]  /*12c0*/  MOV R8, 0x1ca00000 ;  /* 0x1ca0000000087802 */ /* 0x000fe40000000f00 */
[----:B------:R-:W-:Y:S02]  /*12d0*/  @!P0 LOP3.LUT R26, R11, 0x7ff00000, RZ, 0xc0, !PT ;  /* 0x7ff000000b1a8812 */ /* 0x000fe400078ec0ff */
[----:B------:R-:W-:-:S04]  /*12e0*/  @!P2 SEL R9, R8, 0x63400000, !P3 ;  /* 0x634000000809a807 */ /* 0x000fc80005800000 */
[----:B------:R-:W-:-:S04]  /*12f0*/  @!P2 LOP3.LUT R9, R9, 0x80000000, R15, 0xf8, !PT ;  /* 0x800000000909a812 */ /* 0x000fc800078ef80f */
[----:B------:R-:W-:Y:S01]  /*1300*/  @!P2 LOP3.LUT R23, R9, 0x100000, RZ, 0xfc, !PT ;  /* 0x001000000917a812 */ /* 0x000fe200078efcff */
[----:B0-----:R-:W-:Y:S01]  /*1310*/  DFMA R20, R16, -R10, 1 ;  /* 0x3ff000001014742b */ /* 0x001fe2000000080a */
[----:B------:R-:W-:-:S07]  /*1320*/  IMAD.MOV.U32 R9, RZ, RZ, R7 ;  /* 0x000000ffff097224 */ /* 0x000fce00078e0007 */
[----:B------:R-:W-:-:S08]  /*1330*/  DFMA R20, R20, R20, R20 ;  /* 0x000000141414722b */ /* 0x000fd00000000014 */
[----:B------:R-:W-:Y:S01]  /*1340*/  DFMA R20, R16, R20, R16 ;  /* 0x000000141014722b */ /* 0x000fe20000000010 */
[----:B------:R-:W-:Y:S01]  /*1350*/  SEL R17, R8, 0x63400000, !P1 ;  /* 0x6340000008117807 */ /* 0x000fe20004800000 */
[----:B------:R-:W-:-:S03]  /*1360*/  IMAD.MOV.U32 R16, RZ, RZ, R14 ;  /* 0x000000ffff107224 */ /* 0x000fc600078e000e */
[----:B------:R-:W-:-:S03]  /*1370*/  LOP3.LUT R17, R17, 0x800fffff, R15, 0xf8, !PT ;  /* 0x800fffff11117812 */ /* 0x000fc600078ef80f */
[----:B------:R-:W-:-:S03]  /*1380*/  DFMA R18, R20, -R10, 1 ;  /* 0x3ff000001412742b */ /* 0x000fc6000000080a */
[----:B------:R-:W-:-:S05]  /*1390*/  @!P2 DFMA R16, R16, 2, -R22 ;  /* 0x400000001010a82b */ /* 0x000fca0000000816 */
[----:B------:R-:W-:-:S05]  /*13a0*/  DFMA R18, R20, R18, R20 ;  /* 0x000000121412722b */ /* 0x000fca0000000014 */
[----:B------:R-:W-:-:S03]  /*13b0*/  @!P2 LOP3.LUT R9, R17, 0x7ff00000, RZ, 0xc0, !PT ;  /* 0x7ff000001109a812 */ /* 0x000fc600078ec0ff */
[----:B------:R-:W-:Y:S02]  /*13c0*/  DMUL R20, R18, R16 ;  /* 0x0000001012147228 */ /* 0x000fe40000000000 */
[----:B------:R-:W-:-:S05]  /*13d0*/  VIADD R27, R9, 0xffffffff ;  /* 0xffffffff091b7836 */ /* 0x000fca0000000000 */
[----:B------:R-:W-:Y:S01]  /*13e0*/  ISETP.GT.U32.AND P0, PT, R27, 0x7feffffe, PT ;  /* 0x7feffffe1b00780c */ /* 0x000fe20003f04070 */
[----:B------:R-:W-:Y:S01]  /*13f0*/  VIADD R27, R26, 0xffffffff ;  /* 0xffffffff1a1b7836 */ /* 0x000fe20000000000 */
[----:B------:R-:W-:-:S04]  /*1400*/  DFMA R22, R20, -R10, R16 ;  /* 0x8000000a1416722b */ /* 0x000fc80000000010 */
[----:B------:R-:W-:-:S04]  /*1410*/  ISETP.GT.U32.OR P0, PT, R27, 0x7feffffe, P0 ;  /* 0x7feffffe1b00780c */ /* 0x000fc80000704470 */
[----:B------:R-:W-:-:S09]  /*1420*/  DFMA R22, R18, R22, R20 ;  /* 0x000000161216722b */ /* 0x000fd20000000014 */
[----:B------:R-:W-:Y:S05]  /*1430*/  @P0 BRA `(.L_x_80) ;  /* 0x00000000006c0947 */ /* 0x000fea0003800000 */
[----:B------:R-:W-:-:S04]  /*1440*/  LOP3.LUT R14, R13, 0x7ff00000, RZ, 0xc0, !PT ;  /* 0x7ff000000d0e7812 */ /* 0x000fc800078ec0ff */
[CC--:B------:R-:W-:Y:S02]  /*1450*/  VIADDMNMX R9, R7.reuse, -R14.reuse, 0xb9600000, !PT ;  /* 0xb960000007097446 */ /* 0x0c0fe4000780090e */
[----:B------:R-:W-:Y:S02]  /*1460*/  ISETP.GE.U32.AND P0, PT, R7, R14, PT ;  /* 0x0000000e0700720c */ /* 0x000fe40003f06070 */
[----:B------:R-:W-:Y:S02]  /*1470*/  VIMNMX R7, PT, PT, R9, 0x46a00000, PT ;  /* 0x46a0000009077848 */ /* 0x000fe40003fe0100 */
[----:B------:R-:W-:-:S05]  /*1480*/  SEL R8, R8, 0x63400000, !P0 ;  /* 0x6340000008087807 */ /* 0x000fca0004000000 */
[----:B------:R-:W-:Y:S02]  /*1490*/  IMAD.IADD R7, R7, 0x1, -R8 ;  /* 0x0000000107077824 */ /* 0x000fe400078e0a08 */
[----:B------:R-:W-:Y:S02]  /*14a0*/  IMAD.MOV.U32 R8, RZ, RZ, RZ ;  /* 0x000000ffff087224 */ /* 0x000fe400078e00ff */
[----:B------:R-:W-:-:S06]  /*14b0*/  VIADD R9, R7, 0x7fe00000 ;  /* 0x7fe0000007097836 */ /* 0x000fcc0000000000 */
[----:B------:R-:W-:-:S10]  /*14c0*/  DMUL R18, R22, R8 ;  /* 0x0000000816127228 */ /* 0x000fd40000000000 */
[----:B------:R-:W-:-:S13]  /*14d0*/  FSETP.GTU.AND P0, PT, |R19|, 1.469367938527859385e-39, PT ;  /* 0x001000001300780b */ /* 0x000fda0003f0c200 */
[----:B------:R-:W-:Y:S05]  /*14e0*/  @P0 BRA `(.L_x_81) ;  /* 0x0000000000940947 */ /* 0x000fea0003800000 */
[----:B------:R-:W-:Y:S01]  /*14f0*/  DFMA R10, R22, -R10, R16 ;  /* 0x8000000a160a722b */ /* 0x000fe20000000010 */
[----:B------:R-:W-:-:S09]  /*1500*/  IMAD.MOV.U32 R8, RZ, RZ, RZ ;  /* 0x000000ffff087224 */ /* 0x000fd200078e00ff */
[C---:B------:R-:W-:Y:S02]  /*1510*/  FSETP.NEU.AND P0, PT, R11.reuse, RZ, PT ;  /* 0x000000ff0b00720b */ /* 0x040fe40003f0d000 */
[----:B------:R-:W-:-:S04]  /*1520*/  LOP3.LUT R13, R11, 0x80000000, R13, 0x48, !PT ;  /* 0x800000000b0d7812 */ /* 0x000fc800078e480d */
[----:B------:R-:W-:-:S07]  /*1530*/  LOP3.LUT R9, R13, R9, RZ, 0xfc, !PT ;  /* 0x000000090d097212 */ /* 0x000fce00078efcff */
[----:B------:R-:W-:Y:S05]  /*1540*/  @!P0 BRA `(.L_x_81) ;  /* 0x00000000007c8947 */ /* 0x000fea0003800000 */
[----:B------:R-:W-:Y:S01]  /*1550*/  IMAD.MOV R11, RZ, RZ, -R7 ;  /* 0x000000ffff0b7224 */ /* 0x000fe200078e0a07 */
[----:B------:R-:W-:Y:S01]  /*1560*/  DMUL.RP R8, R22, R8 ;  /* 0x0000000816087228 */ /* 0x000fe20000008000 */
[----:B------:R-:W-:Y:S01]  /*1570*/  IMAD.MOV.U32 R10, RZ, RZ, RZ ;  /* 0x000000ffff0a7224 */ /* 0x000fe200078e00ff */
[----:B------:R-:W-:-:S05]  /*1580*/  IADD3 R7, PT, PT, -R7, -0x43300000, RZ ;  /* 0xbcd0000007077810 */ /* 0x000fca0007ffe1ff */
[----:B------:R-:W-:-:S03]  /*1590*/  DFMA R10, R18, -R10, R22 ;  /* 0x8000000a120a722b */ /* 0x000fc60000000016 */
[----:B------:R-:W-:-:S07]  /*15a0*/  LOP3.LUT R13, R9, R13, RZ, 0x3c, !PT ;  /* 0x0000000d090d7212 */ /* 0x000fce00078e3cff */
[----:B------:R-:W-:-:S04]  /*15b0*/  FSETP.NEU.AND P0, PT, |R11|, R7, PT ;  /* 0x000000070b00720b */ /* 0x000fc80003f0d200 */
[----:B------:R-:W-:Y:S02]  /*15c0*/  FSEL R18, R8, R18, !P0 ;  /* 0x0000001208127208 */ /* 0x000fe40004000000 */
[----:B------:R-:W-:Y:S01]  /*15d0*/  FSEL R19, R13, R19, !P0 ;  /* 0x000000130d137208 */ /* 0x000fe20004000000 */
[----:B------:R-:W-:Y:S06]  /*15e0*/  BRA `(.L_x_81) ;  /* 0x0000000000547947 */ /* 0x000fec0003800000 */
.L_x_80:
[----:B------:R-:W-:-:S14]  /*15f0*/  DSETP.NAN.AND P0, PT, R14, R14, PT ;  /* 0x0000000e0e00722a */ /* 0x000fdc0003f08000 */
[----:B------:R-:W-:Y:S05]  /*1600*/  @P0 BRA `(.L_x_82) ;  /* 0x0000000000440947 */ /* 0x000fea0003800000 */
[----:B------:R-:W-:-:S14]  /*1610*/  DSETP.NAN.AND P0, PT, R12, R12, PT ;  /* 0x0000000c0c00722a */ /* 0x000fdc0003f08000 */
[----:B------:R-:W-:Y:S05]  /*1620*/  @P0 BRA `(.L_x_83) ;  /* 0x0000000000300947 */ /* 0x000fea0003800000 */
[----:B------:R-:W-:Y:S01]  /*1630*/  ISETP.NE.AND P0, PT, R9, R26, PT ;  /* 0x0000001a0900720c */ /* 0x000fe20003f05270 */
[----:B------:R-:W-:Y:S01]  /*1640*/  IMAD.MOV.U32 R19, RZ, RZ, -0x80000 ;  /* 0xfff80000ff137424 */ /* 0x000fe200078e00ff */
[----:B------:R-:W-:-:S11]  /*1650*/  MOV R18, 0x0 ;  /* 0x0000000000127802 */ /* 0x000fd60000000f00 */
[----:B------:R-:W-:Y:S05]  /*1660*/  @!P0 BRA `(.L_x_81) ;  /* 0x0000000000348947 */ /* 0x000fea0003800000 */
[----:B------:R-:W-:Y:S02]  /*1670*/  ISETP.NE.AND P0, PT, R9, 0x7ff00000, PT ;  /* 0x7ff000000900780c */ /* 0x000fe40003f05270 */
[----:B------:R-:W-:Y:S02]  /*1680*/  LOP3.LUT R19, R15, 0x80000000, R13, 0x48, !PT ;  /* 0x800000000f137812 */ /* 0x000fe400078e480d */
[----:B------:R-:W-:-:S13]  /*1690*/  ISETP.EQ.OR P0, PT, R26, RZ, !P0 ;  /* 0x000000ff1a00720c */ /* 0x000fda0004702670 */
[----:B------:R-:W-:Y:S01]  /*16a0*/  @P0 LOP3.LUT R7, R19, 0x7ff00000, RZ, 0xfc, !PT ;  /* 0x7ff0000013070812 */ /* 0x000fe200078efcff */
[----:B------:R-:W-:Y:S02]  /*16b0*/  @!P0 IMAD.MOV.U32 R18, RZ, RZ, RZ ;  /* 0x000000ffff128224 */ /* 0x000fe400078e00ff */
[----:B------:R-:W-:Y:S02]  /*16c0*/  @P0 IMAD.MOV.U32 R18, RZ, RZ, RZ ;  /* 0x000000ffff120224 */ /* 0x000fe400078e00ff */
[----:B------:R-:W-:Y:S01]  /*16d0*/  @P0 IMAD.MOV.U32 R19, RZ, RZ, R7 ;  /* 0x000000ffff130224 */ /* 0x000fe200078e0007 */
[----:B------:R-:W-:Y:S06]  /*16e0*/  BRA `(.L_x_81) ;  /* 0x0000000000147947 */ /* 0x000fec0003800000 */
.L_x_83:
[----:B------:R-:W-:Y:S01]  /*16f0*/  LOP3.LUT R19, R13, 0x80000, RZ, 0xfc, !PT ;  /* 0x000800000d137812 */ /* 0x000fe200078efcff */
[----:B------:R-:W-:Y:S01]  /*1700*/  IMAD.MOV.U32 R18, RZ, RZ, R12 ;  /* 0x000000ffff127224 */ /* 0x000fe200078e000c */
[----:B------:R-:W-:Y:S06]  /*1710*/  BRA `(.L_x_81) ;  /* 0x0000000000087947 */ /* 0x000fec0003800000 */
.L_x_82:
[----:B------:R-:W-:Y:S01]  /*1720*/  LOP3.LUT R19, R15, 0x80000, RZ, 0xfc, !PT ;  /* 0x000800000f137812 */ /* 0x000fe200078efcff */
[----:B------:R-:W-:-:S07]  /*1730*/  IMAD.MOV.U32 R18, RZ, RZ, R14 ;  /* 0x000000ffff127224 */ /* 0x000fce00078e000e */
.L_x_81:
[----:B------:R-:W-:Y:S05]  /*1740*/  BSYNC.RECONVERGENT B1 ;  /* 0x0000000000017941 */ /* 0x000fea0003800200 */
.L_x_79:
[----:B------:R-:W-:Y:S02]  /*1750*/  IMAD.MOV.U32 R8, RZ, RZ, R0 ;  /* 0x000000ffff087224 */ /* 0x000fe400078e0000 */
[----:B------:R-:W-:-:S04]  /*1760*/  IMAD.MOV.U32 R9, RZ, RZ, 0x0 ;  /* 0x00000000ff097424 */ /* 0x000fc800078e00ff */
[----:B------:R-:W-:Y:S05]  /*1770*/  RET.REL.NODEC R8 `(_Z7RGB2LABP9pixel_RGBiiP9pixel_XYZ) ;  /* 0xffffffe808207950 */ /* 0x000fea0003c3ffff */
        .type           $_Z7RGB2LABP9pixel_RGBiiP9pixel_XYZ$__internal_accurate_pow,@function
        .size           $_Z7RGB2LABP9pixel_RGBiiP9pixel_XYZ$__internal_accurate_pow,(.L_x_91 - $_Z7RGB2LABP9pixel_RGBiiP9pixel_XYZ$__internal_accurate_pow)
$_Z7RGB2LABP9pixel_RGBiiP9pixel_XYZ$__internal_accurate_pow:
[----:B------:R-:W-:Y:S01]  /*1780*/  ISETP.GT.U32.AND P0, PT, R7, 0xfffff, PT ;  /* 0x000fffff0700780c */ /* 0x000fe20003f04070 */
[----:B------:R-:W-:Y:S01]  /*1790*/  IMAD.MOV.U32 R4, RZ, RZ, R10 ;  /* 0x000000ffff047224 */ /* 0x000fe200078e000a */
[----:B------:R-:W-:Y:S01]  /*17a0*/  UMOV UR4, 0x7d2cafe2 ;  /* 0x7d2cafe200047882 */ /* 0x000fe20000000000 */
[----:B------:R-:W-:Y:S01]  /*17b0*/  IMAD.MOV.U32 R5, RZ, RZ, R7 ;  /* 0x000000ffff057224 */ /* 0x000fe200078e0007 */
[----:B------:R-:W-:Y:S01]  /*17c0*/  UMOV UR5, 0x3eb0f5ff ;  /* 0x3eb0f5ff00057882 */ /* 0x000fe20000000000 */
[----:B------:R-:W-:Y:S01]  /*17d0*/  IMAD.MOV.U32 R14, RZ, RZ, RZ ;  /* 0x000000ffff0e7224 */ /* 0x000fe200078e00ff */
[----:B------:R-:W-:Y:S01]  /*17e0*/  UMOV UR12, 0xfefa39ef ;  /* 0xfefa39ef000c7882 */ /* 0x000fe20000000000 */
[----:B------:R-:W-:Y:S01]  /*17f0*/  IMAD.MOV.U32 R16, RZ, RZ, 0x41ad3b5a ;  /* 0x41ad3b5aff107424 */ /* 0x000fe200078e00ff */
[----:B------:R-:W-:Y:S01]  /*1800*/  UMOV UR13, 0x3fe62e42 ;  /* 0x3fe62e42000d7882 */ /* 0x000fe20000000000 */
[----:B------:R-:W-:-:S04]  /*1810*/  IMAD.MOV.U32 R17, RZ, RZ, 0x3ed0f5d2 ;  /* 0x3ed0f5d2ff117424 */ /* 0x000fc800078e00ff */
[----:B------:R-:W-:Y:S01]  /*1820*/  @!P0 DMUL R20, R4, 1.80143985094819840000e+16 ;  /* 0x4350000004148828 */ /* 0x000fe20000000000 */
[--C-:B------:R-:W-:Y:S01]  /*1830*/  IMAD.MOV.U32 R4, RZ, RZ, R7.reuse ;  /* 0x000000ffff047224 */ /* 0x100fe200078e0007 */
[----:B------:R-:W-:-:S08]  /*1840*/  SHF.R.U32.HI R7, RZ, 0x14, R7 ;  /* 0x00000014ff077819 */ /* 0x000fd00000011607 */
[----:B------:R-:W-:Y:S01]  /*1850*/  @!P0 MOV R4, R21 ;  /* 0x0000001500048202 */ /* 0x000fe20000000f00 */
[----:B------:R-:W-:Y:S01]  /*1860*/  @!P0 IMAD.MOV.U32 R10, RZ, RZ, R20 ;  /* 0x000000ffff0a8224 */ /* 0x000fe200078e0014 */
[----:B------:R-:W-:Y:S02]  /*1870*/  @!P0 LEA.HI R7, R21, 0xffffffca, RZ, 0xc ;  /* 0xffffffca15078811 */ /* 0x000fe400078f60ff */
[----:B------:R-:W-:-:S04]  /*1880*/  LOP3.LUT R4, R4, 0x800fffff, RZ, 0xc0, !PT ;  /* 0x800fffff04047812 */ /* 0x000fc800078ec0ff */
[----:B------:R-:W-:-:S04]  /*1890*/  LOP3.LUT R11, R4, 0x3ff00000, RZ, 0xfc, !PT ;  /* 0x3ff00000040b7812 */ /* 0x000fc800078efcff */
[----:B------:R-:W-:-:S13]  /*18a0*/  ISETP.GE.U32.AND P2, PT, R11, 0x3ff6a09f, PT ;  /* 0x3ff6a09f0b00780c */ /* 0x000fda0003f46070 */
[----:B------:R-:W-:-:S04]  /*18b0*/  @P2 VIADD R5, R11, 0xfff00000 ;  /* 0xfff000000b052836 */ /* 0x000fc80000000000 */
[----:B------:R-:W-:-:S06]  /*18c0*/  @P2 IMAD.MOV.U32 R11, RZ, RZ, R5 ;  /* 0x000000ffff0b2224 */ /* 0x000fcc00078e0005 */
        /* <DEDUP_REMOVED lines=30> */
[----:B------:R-:W-:-:S03]  /*1ab0*/  DFMA R10, R22, R16, UR4 ;  /* 0x00000004160a7e2b */ /* 0x000fc60008000010 */
[----:B------:R-:W-:Y:S02]  /*1ac0*/  DMUL R12, R14, R12 ;  /* 0x0000000c0e0c7228 */ /* 0x000fe40000000000 */
[----:B------:R-:W-:-:S03]  /*1ad0*/  DMUL R14, R4, R4 ;  /* 0x00000004040e7228 */ /* 0x000fc60000000000 */
[----:B------:R-:W-:Y:S01]  /*1ae0*/  DADD R18, -R10, UR4 ;  /* 0x000000040a127e29 */ /* 0x000fe20008000100 */
[----:B------:R-:W-:Y:S01]  /*1af0*/  UMOV UR4, 0xb9e7b0 ;  /* 0x00b9e7b000047882 */ /* 0x000fe20000000000 */
[----:B------:R-:W-:-:S03]  /*1b00*/  UMOV UR5, 0x3c46a4cb ;  /* 0x3c46a4cb00057882 */ /* 0x000fc60000000000 */
[----:B------:R-:W-:Y:S02]  /*1b10*/  VIADD R21, R13, 0x100000 ;  /* 0x001000000d157836 */ /* 0x000fe40000000000 */
[----:B------:R-:W-:Y:S01]  /*1b20*/  IMAD.MOV.U32 R20, RZ, RZ, R12 ;  /* 0x000000ffff147224 */ /* 0x000fe200078e000c */
[----:B------:R-:W-:Y:S02]  /*1b30*/  DFMA R16, R22, R16, R18 ;  /* 0x000000101610722b */ /* 0x000fe40000000012 */
[C---:B------:R-:W-:Y:S02]  /*1b40*/  DFMA R18, R4.reuse, R4, -R14 ;  /* 0x000000040412722b */ /* 0x040fe4000000080e */
[----:B------:R-:W-:-:S06]  /*1b50*/  DMUL R22, R4, R14 ;  /* 0x0000000e04167228 */ /* 0x000fcc0000000000 */
[----:B------:R-:W-:Y:S02]  /*1b60*/  DFMA R18, R4, R20, R18 ;  /* 0x000000140412722b */ /* 0x000fe40000000012 */
[----:B------:R-:W-:Y:S01]  /*1b70*/  DADD R20, R16, -UR4 ;  /* 0x8000000410147e29 */ /* 0x000fe20008000000 */
[----:B------:R-:W-:Y:S01]  /*1b80*/  UMOV UR4, 0x80000000 ;  /* 0x8000000000047882 */ /* 0x000fe20000000000 */
[----:B------:R-:W-:Y:S01]  /*1b90*/  DFMA R16, R4, R14, -R22 ;  /* 0x0000000e0410722b */ /* 0x000fe20000000816 */
[----:B------:R-:W-:-:S07]  /*1ba0*/  UMOV UR5, 0x43300000 ;  /* 0x4330000000057882 */ /* 0x000fce0000000000 */
        /* <DEDUP_REMOVED lines=15> */
[----:B------:R-:W-:Y:S01]  /*1ca0*/  DADD R4, R10, R4 ;  /* 0x000000000a047229 */ /* 0x000fe20000000004 */
[C---:B------:R-:W-:Y:S02]  /*1cb0*/  VIADD R10, R7.reuse, 0xfffffc01 ;  /* 0xfffffc01070a7836 */ /* 0x040fe40000000000 */
[----:B------:R-:W-:Y:S02]  /*1cc0*/  @P2 VIADD R10, R7, 0xfffffc02 ;  /* 0xfffffc02070a2836 */ /* 0x000fe40000000000 */
[----:B------:R-:W-:-:S03]  /*1cd0*/  IMAD.MOV.U32 R11, RZ, RZ, 0x43300000 ;  /* 0x43300000ff0b7424 */ /* 0x000fc600078e00ff */
[----:B------:R-:W-:Y:S01]  /*1ce0*/  DADD R16, R12, R4 ;  /* 0x000000000c107229 */ /* 0x000fe20000000004 */
[----:B------:R-:W-:-:S06]  /*1cf0*/  LOP3.LUT R10, R10, 0x80000000, RZ, 0x3c, !PT ;  /* 0x800000000a0a7812 */ /* 0x000fcc00078e3cff */
[----:B------:R-:W-:Y:S01]  /*1d00*/  DADD R10, R10, -UR4 ;  /* 0x800000040a0a7e29 */ /* 0x000fe20008000000 */
[----:B------:R-:W-:Y:S01]  /*1d10*/  UMOV UR4, 0xfefa39ef ;  /* 0xfefa39ef00047882 */ /* 0x000fe20000000000 */
[----:B------:R-:W-:Y:S01]  /*1d20*/  DADD R12, R14, R16 ;  /* 0x000000000e0c7229 */ /* 0x000fe20000000010 */
[----:B------:R-:W-:-:S07]  /*1d30*/  UMOV UR5, 0x3fe62e42 ;  /* 0x3fe62e4200057882 */ /* 0x000fce0000000000 */
[--C-:B------:R-:W-:Y:S01]  /*1d40*/  DFMA R4, R10, UR4, R12.reuse ;  /* 0x000000040a047c2b */ /* 0x100fe2000800000c */
[----:B------:R-:W-:Y:S01]  /*1d50*/  UMOV UR4, 0x3b39803f ;  /* 0x3b39803f00047882 */ /* 0x000fe20000000000 */
[----:B------:R-:W-:Y:S01]  /*1d60*/  DADD R14, R14, -R12 ;  /* 0x000000000e0e7229 */ /* 0x000fe2000000080c */
[----:B------:R-:W-:-:S05]  /*1d70*/  UMOV UR5, 0x3c7abc9e ;  /* 0x3c7abc9e00057882 */ /* 0x000fca0000000000 */
[----:B------:R-:W-:Y:S02]  /*1d80*/  DFMA R18, R10, -UR12, R4 ;  /* 0x8000000c0a127c2b */ /* 0x000fe40008000004 */
[----:B------:R-:W-:-:S06]  /*1d90*/  DADD R14, R16, R14 ;  /* 0x00000000100e7229 */ /* 0x000fcc000000000e */
[----:B------:R-:W-:-:S08]  /*1da0*/  DADD R18, -R12, R18 ;  /* 0x000000000c127229 */ /* 0x000fd00000000112 */
[----:B------:R-:W-:-:S08]  /*1db0*/  DADD R14, R14, -R18 ;  /* 0x000000000e0e7229 */ /* 0x000fd00000000812 */
[----:B------:R-:W-:Y:S01]  /*1dc0*/  DFMA R14, R10, UR4, R14 ;  /* 0x000000040a0e7c2b */ /* 0x000fe2000800000e */
[----:B------:R-:W-:Y:S01]  /*1dd0*/  UMOV UR5, UR8 ;  /* 0x0000000800057c82 */ /* 0x000fe20008000000 */
[----:B------:R-:W-:Y:S01]  /*1de0*/  UMOV UR4, UR7 ;  /* 0x0000000700047c82 */ /* 0x000fe20008000000 */
[----:B------:R-:W-:Y:S02]  /*1df0*/  USHF.L.U32 UR9, UR5, 0x1, URZ ;  /* 0x0000000105097899 */ /* 0x000fe400080006ff */
[----:B------:R-:W-:Y:S02]  /*1e00*/  ULOP3.LUT UR6, UR5, 0xff0fffff, URZ, 0xc0, !UPT ;  /* 0xff0fffff05067892 */ /* 0x000fe4000f8ec0ff */
[----:B------:R-:W-:Y:S01]  /*1e10*/  UISETP.GT.U32.AND UP0, UPT, UR9, -0x2000001, UPT ;  /* 0xfdffffff0900788c */ /* 0x000fe2000bf04070 */
[----:B------:R-:W-:-:S03]  /*1e20*/  DADD R10, R4, R14 ;  /* 0x00000000040a7229 */ /* 0x000fc6000000000e */
[----:B------:R-:W-:-:S05]  /*1e30*/  USEL UR5, UR6, UR5, UP0 ;  /* 0x0000000506057287 */ /* 0x000fca0008000000 */
[----:B------:R-:W-:-:S04]  /*1e40*/  DADD R4, R4, -R10 ;  /* 0x0000000004047229 */ /* 0x000fc8000000080a */
[----:B------:R-:W-:-:S04]  /*1e50*/  DMUL R12, R10, UR4 ;  /* 0x000000040a0c7c28 */ /* 0x000fc80008000000 */
[----:B------:R-:W-:-:S04]  /*1e60*/  DADD R4, R14, R4 ;  /* 0x000000000e047229 */ /* 0x000fc80000000004 */
[----:B------:R-:W-:-:S08]  /*1e70*/  DFMA R16, R10, UR4, -R12 ;  /* 0x000000040a107c2b */ /* 0x000fd0000800080c */
[----:B------:R-:W-:Y:S01]  /*1e80*/  DFMA R16, R4, UR4, R16 ;  /* 0x0000000404107c2b */ /* 0x000fe20008000010 */
[----:B------:R-:W-:Y:S01]  /*1e90*/  UMOV UR4, 0x3b39803f ;  /* 0x3b39803f00047882 */ /* 0x000fe20000000000 */
[----:B------:R-:W-:Y:S01]  /*1ea0*/  MOV R4, 0x652b82fe ;  /* 0x652b82fe00047802 */ /* 0x000fe20000000f00 */
[----:B------:R-:W-:Y:S01]  /*1eb0*/  IMAD.MOV.U32 R5, RZ, RZ, 0x3ff71547 ;  /* 0x3ff71547ff057424 */ /* 0x000fe200078e00ff */
[----:B------:R-:W-:-:S04]  /*1ec0*/  UMOV UR5, 0x3c7abc9e ;  /* 0x3c7abc9e00057882 */ /* 0x000fc80000000000 */
[----:B------:R-:W-:-:S08]  /*1ed0*/  DADD R10, R12, R16 ;  /* 0x000000000c0a7229 */ /* 0x000fd00000000010 */
[----:B------:R-:W-:Y:S02]  /*1ee0*/  DFMA R4, R10, R4, 6.75539944105574400000e+15 ;  /* 0x433800000a04742b */ /* 0x000fe40000000004 */
[----:B------:R-:W-:Y:S01]  /*1ef0*/  FSETP.GEU.AND P0, PT, |R11|, 4.1917929649353027344, PT ;  /* 0x4086232b0b00780b */ /* 0x000fe20003f0e200 */
[----:B------:R-:W-:-:S05]  /*1f00*/  DADD R12, R12, -R10 ;  /* 0x000000000c0c7229 */ /* 0x000fca000000080a */
[----:B------:R-:W-:-:S03]  /*1f10*/  DADD R14, R4, -6.75539944105574400000e+15 ;  /* 0xc3380000040e7429 */ /* 0x000fc60000000000 */
[----:B------:R-:W-:-:S05]  /*1f20*/  DADD R16, R16, R12 ;  /* 0x0000000010107229 */ /* 0x000fca000000000c */
[----:B------:R-:W-:-:S08]  /*1f30*/  DFMA R18, R14, -UR12, R10 ;  /* 0x8000000c0e127c2b */ /* 0x000fd0000800000a */
[----:B------:R-:W-:Y:S01]  /*1f40*/  DFMA R14, R14, -UR4, R18 ;  /* 0x800000040e0e7c2b */ /* 0x000fe20008000012 */
[----:B------:R-:W-:Y:S01]  /*1f50*/  UMOV UR4, 0x69ce2bdf ;  /* 0x69ce2bdf00047882 */ /* 0x000fe20000000000 */
[----:B------:R-:W-:Y:S01]  /*1f60*/  IMAD.MOV.U32 R18, RZ, RZ, -0x35dec16 ;  /* 0xfca213eaff127424 */ /* 0x000fe200078e00ff */
[----:B------:R-:W-:Y:S01]  /*1f70*/  UMOV UR5, 0x3e5ade15 ;  /* 0x3e5ade1500057882 */ /* 0x000fe20000000000 */
[----:B------:R-:W-:-:S06]  /*1f80*/  IMAD.MOV.U32 R19, RZ, RZ, 0x3e928af3 ;  /* 0x3e928af3ff137424 */ /* 0x000fcc00078e00ff */
        /* <DEDUP_REMOVED lines=27> */
[----:B------:R-:W-:Y:S02]  /*2140*/  IMAD R13, R4, 0x100000, R15 ;  /* 0x00100000040d7824 */ /* 0x000fe400078e020f */
        /* <DEDUP_REMOVED lines=8> */
[----:B------:R-:W-:-:S05]  /*21d0*/  @!P2 SHF.R.S32.HI R5, RZ, 0x1, R5 ;  /* 0x00000001ff05a819 */ /* 0x000fca0000011405 */
[----:B------:R-:W-:Y:S02]  /*21e0*/  @!P2 IMAD.IADD R4, R4, 0x1, -R5 ;  /* 0x000000010404a824 */ /* 0x000fe400078e0a05 */
[----:B------:R-:W-:-:S03]  /*21f0*/  @!P2 IMAD R15, R5, 0x100000, R15 ;  /* 0x00100000050fa824 */ /* 0x000fc600078e020f */
[----:B------:R-:W-:Y:S01]  /*2200*/  @!P2 LEA R5, R4, 0x3ff00000, 0x14 ;  /* 0x3ff000000405a811 */ /* 0x000fe200078ea0ff */
[----:B------:R-:W-:-:S06]  /*2210*/  @!P2 IMAD.MOV.U32 R4, RZ, RZ, RZ ;  /* 0x000000ffff04a224 */ /* 0x000fcc00078e00ff */
[----:B------:R-:W-:-:S11]  /*2220*/  @!P2 DMUL R12, R14, R4 ;  /* 0x000000040e0ca228 */ /* 0x000fd60000000000 */
.L_x_84:
[----:B------:R-:W-:Y:S01]  /*2230*/  DFMA R16, R16, R12, R12 ;  /* 0x0000000c1010722b */ /* 0x000fe2000000000c */
[----:B------:R-:W-:Y:S01]  /*2240*/  IMAD.MOV.U32 R4, RZ, RZ, R0 ;  /* 0x000000ffff047224 */ /* 0x000fe200078e0000 */
[----:B------:R-:W-:Y:S01]  /*2250*/  DSETP.NEU.AND P0, PT, |R12|, +INF , PT ;  /* 0x7ff000000c00742a */ /* 0x000fe20003f0d200 */
[----:B------:R-:W-:-:S07]  /*2260*/  IMAD.MOV.U32 R5, RZ, RZ, 0x0 ;  /* 0x00000000ff057424 */ /* 0x000fce00078e00ff */
[----:B------:R-:W-:Y:S02]  /*2270*/  FSEL R7, R12, R16, !P0 ;  /* 0x000000100c077208 */ /* 0x000fe40004000000 */
[----:B------:R-:W-:Y:S01]  /*2280*/  FSEL R12, R13, R17, !P0 ;  /* 0x000000110d0c7208 */ /* 0x000fe20004000000 */
[----:B------:R-:W-:Y:S06]  /*2290*/  RET.REL.NODEC R4 `(_Z7RGB2LABP9pixel_RGBiiP9pixel_XYZ) ;  /* 0xffffffdc04587950 */ /* 0x000fec0003c3ffff */
.L_x_85:
        /* <DEDUP_REMOVED lines=14> */
.L_x_91:


//--------------------- .nv.shared.reserved.0     --------------------------
	.section	.nv.shared.reserved.0,"aw",@nobits
	.weak		__nv_reservedSMEM_offset_0_alias
	.size		__nv_reservedSMEM_offset_0_alias, 0, 64
	.other		__nv_reservedSMEM_offset_0_alias,@"STO_CUDA_RESERVED_SHARED STV_DEFAULT"
__nv_reservedSMEM_offset_0_alias:
	.zero		0
	.zero		64


//--------------------- .nv.constant0._Z14update_centresPiP5pointiiii --------------------------
	.section	.nv.constant0._Z14update_centresPiP5pointiiii,"a",@progbits
	.sectionflags	@""
	.align	4
.nv.constant0._Z14update_centresPiP5pointiiii:
	.zero		928


//--------------------- .nv.constant0._Z16label_assignmentPiP9pixel_XYZP5pointiiiiPfi --------------------------
	.section	.nv.constant0._Z16label_assignmentPiP9pixel_XYZP5pointiiiiPfi,"a",@progbits
	.sectionflags	@""
	.align	4
.nv.constant0._Z16label_assignmentPiP9pixel_XYZP5pointiiiiPfi:
	.zero		948


//--------------------- .nv.constant0._Z7RGB2LABP9pixel_RGBiiP9pixel_XYZ --------------------------
	.section	.nv.constant0._Z7RGB2LABP9pixel_RGBiiP9pixel_XYZ,"a",@progbits
	.sectionflags	@""
	.align	4
.nv.constant0._Z7RGB2LABP9pixel_RGBiiP9pixel_XYZ:
	.zero		920


//--------------------- SYMBOLS --------------------------

	.type		.nv.reservedSmem.offset0,@object
	.size		.nv.reservedSmem.offset0,0x4
